//
// Generated by NVIDIA NVVM Compiler
//
// Compiler Build ID: CL-36424714
// Cuda compilation tools, release 13.0, V13.0.88
// Based on NVVM 20.0.0
//

.version 9.0
.target sm_100
.address_size 64

	// .globl	_Z16bruteForceKernelimmjjPcPi
.extern .func  (.param .b32 func_retval0) vprintf
(
	.param .b64 vprintf_param_0,
	.param .b64 vprintf_param_1
)
;
.global .align 4 .u32 d_foundMatchFlag;
.const .align 1 .b8 d_alphabet[50] = {32, 33, 38, 39, 40, 41, 43, 44, 45, 46, 48, 49, 50, 51, 52, 53, 54, 55, 56, 57, 65, 66, 67, 68, 69, 70, 71, 72, 73, 74, 75, 76, 77, 78, 79, 80, 81, 82, 83, 84, 85, 86, 87, 88, 89, 90, 91, 93, 95};
.const .align 1 .b8 d_prefix[64];
.const .align 1 .b8 d_suffix[64];
.const .align 1 .b8 d_lowerBound[64];
.const .align 1 .b8 d_upperBound[64];
.const .align 1 .b8 lowerBound[64];
.const .align 1 .b8 upperBound[64];
.const .align 2 .u16 d_prefix_size;
.const .align 2 .u16 d_suffix_size;
.const .align 4 .b8 d_cryptTable[5120];
.global .align 1 .b8 $str[20] = {72, 97, 115, 104, 32, 65, 32, 109, 97, 116, 99, 104, 101, 115, 58, 32, 37, 115, 10};
.global .align 1 .b8 $str$1[23] = {66, 79, 84, 72, 32, 72, 65, 83, 72, 69, 83, 32, 77, 65, 84, 67, 72, 58, 32, 37, 115, 10};

.visible .entry _Z16bruteForceKernelimmjjPcPi(
	.param .u32 _Z16bruteForceKernelimmjjPcPi_param_0,
	.param .u64 _Z16bruteForceKernelimmjjPcPi_param_1,
	.param .u64 _Z16bruteForceKernelimmjjPcPi_param_2,
	.param .u32 _Z16bruteForceKernelimmjjPcPi_param_3,
	.param .u32 _Z16bruteForceKernelimmjjPcPi_param_4,
	.param .u64 .ptr .align 1 _Z16bruteForceKernelimmjjPcPi_param_5,
	.param .u64 .ptr .align 1 _Z16bruteForceKernelimmjjPcPi_param_6
)
{
	.local .align 16 .b8 	__local_depot0[160];
	.reg .b64 	%SP;
	.reg .b64 	%SPL;
	.reg .pred 	%p<42>;
	.reg .b16 	%rs<50>;
	.reg .b32 	%r<143>;
	.reg .b64 	%rd<276>;

	mov.u64 	%SPL, __local_depot0;
	cvta.local.u64 	%SP, %SPL;
	ld.param.u32 	%r38, [_Z16bruteForceKernelimmjjPcPi_param_0];
	ld.param.u64 	%rd53, [_Z16bruteForceKernelimmjjPcPi_param_1];
	ld.param.u64 	%rd54, [_Z16bruteForceKernelimmjjPcPi_param_2];
	ld.param.u32 	%r39, [_Z16bruteForceKernelimmjjPcPi_param_3];
	ld.param.u32 	%r40, [_Z16bruteForceKernelimmjjPcPi_param_4];
	ld.param.u64 	%rd55, [_Z16bruteForceKernelimmjjPcPi_param_5];
	ld.param.u64 	%rd56, [_Z16bruteForceKernelimmjjPcPi_param_6];
	cvta.to.global.u64 	%rd1, %rd55;
	cvta.to.global.u64 	%rd2, %rd56;
	add.u64 	%rd3, %SPL, 0;
	add.u64 	%rd4, %SPL, 16;
	add.u64 	%rd5, %SPL, 144;
	mov.u32 	%r41, %ctaid.x;
	mov.u32 	%r42, %ntid.x;
	mov.u32 	%r43, %tid.x;
	mad.lo.s32 	%r44, %r41, %r42, %r43;
	cvt.u64.u32 	%rd6, %r44;
	setp.le.u64 	%p1, %rd54, %rd6;
	@%p1 bra 	$L__BB0_60;
	add.s64 	%rd260, %rd53, %rd6;
	setp.lt.s32 	%p2, %r38, 1;
	@%p2 bra 	$L__BB0_13;
	and.b32  	%r1, %r38, 7;
	setp.lt.u32 	%p3, %r38, 8;
	mov.u32 	%r127, %r38;
	@%p3 bra 	$L__BB0_5;
	and.b32  	%r2, %r38, 2147483640;
	mov.b32 	%r126, 0;
	mov.u64 	%rd60, d_alphabet;
	mov.u32 	%r127, %r38;
$L__BB0_4:
	.pragma "nounroll";
	add.s32 	%r46, %r127, -1;
	mul.hi.u64 	%rd61, %rd260, 5646962471543740291;
	sub.s64 	%rd62, %rd260, %rd61;
	shr.u64 	%rd63, %rd62, 1;
	add.s64 	%rd64, %rd63, %rd61;
	shr.u64 	%rd65, %rd64, 5;
	mul.lo.s64 	%rd66, %rd65, 49;
	sub.s64 	%rd67, %rd260, %rd66;
	add.s64 	%rd68, %rd60, %rd67;
	ld.const.u8 	%rs16, [%rd68];
	cvt.u64.u32 	%rd69, %r46;
	add.s64 	%rd70, %rd3, %rd69;
	st.local.u8 	[%rd70], %rs16;
	add.s32 	%r47, %r127, -2;
	mul.hi.u64 	%rd71, %rd65, 752928329539165373;
	shr.u64 	%rd72, %rd71, 1;
	mul.lo.s64 	%rd73, %rd72, 49;
	sub.s64 	%rd74, %rd65, %rd73;
	add.s64 	%rd75, %rd60, %rd74;
	ld.const.u8 	%rs17, [%rd75];
	cvt.u64.u32 	%rd76, %r47;
	add.s64 	%rd77, %rd3, %rd76;
	st.local.u8 	[%rd77], %rs17;
	mul.hi.u64 	%rd78, %rd260, -2712078574768626289;
	shr.u64 	%rd79, %rd78, 11;
	add.s32 	%r48, %r127, -3;
	mul.hi.u64 	%rd80, %rd79, 376464164769582687;
	mul.lo.s64 	%rd81, %rd80, 49;
	sub.s64 	%rd82, %rd79, %rd81;
	add.s64 	%rd83, %rd60, %rd82;
	ld.const.u8 	%rs18, [%rd83];
	cvt.u64.u32 	%rd84, %r48;
	add.s64 	%rd85, %rd3, %rd84;
	st.local.u8 	[%rd85], %rs18;
	mul.hi.u64 	%rd86, %rd260, 321115622427365823;
	shr.u64 	%rd87, %rd86, 11;
	add.s32 	%r49, %r127, -4;
	mul.hi.u64 	%rd88, %rd87, 376464164769582687;
	mul.lo.s64 	%rd89, %rd88, 49;
	sub.s64 	%rd90, %rd87, %rd89;
	add.s64 	%rd91, %rd60, %rd90;
	ld.const.u8 	%rs19, [%rd91];
	cvt.u64.u32 	%rd92, %r49;
	add.s64 	%rd93, %rd3, %rd92;
	st.local.u8 	[%rd93], %rs19;
	mul.hi.u64 	%rd94, %rd260, 6710661170726991893;
	shr.u64 	%rd95, %rd94, 21;
	add.s32 	%r50, %r127, -5;
	mul.hi.u64 	%rd96, %rd95, 376464164769582687;
	mul.lo.s64 	%rd97, %rd96, 49;
	sub.s64 	%rd98, %rd95, %rd97;
	add.s64 	%rd99, %rd60, %rd98;
	ld.const.u8 	%rs20, [%rd99];
	cvt.u64.u32 	%rd100, %r50;
	add.s64 	%rd101, %rd3, %rd100;
	st.local.u8 	[%rd101], %rs20;
	mul.hi.u64 	%rd102, %rd260, 8764945202582193493;
	shr.u64 	%rd103, %rd102, 27;
	add.s32 	%r51, %r127, -6;
	mul.hi.u64 	%rd104, %rd103, 376464164769582687;
	mul.lo.s64 	%rd105, %rd104, 49;
	sub.s64 	%rd106, %rd103, %rd105;
	add.s64 	%rd107, %rd60, %rd106;
	ld.const.u8 	%rs21, [%rd107];
	cvt.u64.u32 	%rd108, %r51;
	add.s64 	%rd109, %rd3, %rd108;
	st.local.u8 	[%rd109], %rs21;
	mul.hi.u64 	%rd110, %rd260, 1431011461646072407;
	shr.u64 	%rd111, %rd110, 30;
	add.s32 	%r52, %r127, -7;
	cvt.u32.u64 	%r53, %rd111;
	mul.hi.u32 	%r54, %r53, 1402438301;
	shr.u32 	%r55, %r54, 4;
	mul.lo.s32 	%r56, %r55, 49;
	sub.s32 	%r57, %r53, %r56;
	cvt.u64.u32 	%rd112, %r57;
	add.s64 	%rd113, %rd60, %rd112;
	ld.const.u8 	%rs22, [%rd113];
	cvt.u64.u32 	%rd114, %r52;
	add.s64 	%rd115, %rd3, %rd114;
	st.local.u8 	[%rd115], %rs22;
	mul.hi.u64 	%rd116, %rd260, -3494134515285284833;
	shr.u64 	%rd117, %rd116, 39;
	add.s32 	%r127, %r127, -8;
	cvt.u32.u64 	%r58, %rd117;
	mul.hi.u32 	%r59, %r58, 87652394;
	mul.lo.s32 	%r60, %r59, 49;
	sub.s32 	%r61, %r58, %r60;
	cvt.u64.u32 	%rd118, %r61;
	add.s64 	%rd119, %rd60, %rd118;
	ld.const.u8 	%rs23, [%rd119];
	cvt.u64.u32 	%rd120, %r127;
	add.s64 	%rd121, %rd3, %rd120;
	st.local.u8 	[%rd121], %rs23;
	mul.hi.u64 	%rd122, %rd260, 1083194941375204999;
	sub.s64 	%rd123, %rd260, %rd122;
	shr.u64 	%rd124, %rd123, 1;
	add.s64 	%rd125, %rd124, %rd122;
	shr.u64 	%rd260, %rd125, 44;
	add.s32 	%r126, %r126, 8;
	setp.ne.s32 	%p4, %r126, %r2;
	@%p4 bra 	$L__BB0_4;
$L__BB0_5:
	setp.eq.s32 	%p5, %r1, 0;
	@%p5 bra 	$L__BB0_13;
	and.b32  	%r8, %r38, 3;
	setp.lt.u32 	%p6, %r1, 4;
	@%p6 bra 	$L__BB0_8;
	add.s32 	%r62, %r127, -1;
	mov.u64 	%rd126, d_alphabet;
	mul.hi.u64 	%rd127, %rd260, 5646962471543740291;
	sub.s64 	%rd128, %rd260, %rd127;
	shr.u64 	%rd129, %rd128, 1;
	add.s64 	%rd130, %rd129, %rd127;
	shr.u64 	%rd131, %rd130, 5;
	mul.lo.s64 	%rd132, %rd131, 49;
	sub.s64 	%rd133, %rd260, %rd132;
	add.s64 	%rd134, %rd126, %rd133;
	ld.const.u8 	%rs24, [%rd134];
	cvt.u64.u32 	%rd135, %r62;
	add.s64 	%rd136, %rd3, %rd135;
	st.local.u8 	[%rd136], %rs24;
	add.s32 	%r63, %r127, -2;
	mul.hi.u64 	%rd137, %rd131, 752928329539165373;
	shr.u64 	%rd138, %rd137, 1;
	mul.lo.s64 	%rd139, %rd138, 49;
	sub.s64 	%rd140, %rd131, %rd139;
	add.s64 	%rd141, %rd126, %rd140;
	ld.const.u8 	%rs25, [%rd141];
	cvt.u64.u32 	%rd142, %r63;
	add.s64 	%rd143, %rd3, %rd142;
	st.local.u8 	[%rd143], %rs25;
	mul.hi.u64 	%rd144, %rd260, -2712078574768626289;
	shr.u64 	%rd145, %rd144, 11;
	add.s32 	%r64, %r127, -3;
	mul.hi.u64 	%rd146, %rd145, 376464164769582687;
	mul.lo.s64 	%rd147, %rd146, 49;
	sub.s64 	%rd148, %rd145, %rd147;
	add.s64 	%rd149, %rd126, %rd148;
	ld.const.u8 	%rs26, [%rd149];
	cvt.u64.u32 	%rd150, %r64;
	add.s64 	%rd151, %rd3, %rd150;
	st.local.u8 	[%rd151], %rs26;
	mul.hi.u64 	%rd152, %rd260, 321115622427365823;
	shr.u64 	%rd153, %rd152, 11;
	add.s32 	%r127, %r127, -4;
	mul.hi.u64 	%rd154, %rd153, 376464164769582687;
	mul.lo.s64 	%rd155, %rd154, 49;
	sub.s64 	%rd156, %rd153, %rd155;
	add.s64 	%rd157, %rd126, %rd156;
	ld.const.u8 	%rs27, [%rd157];
	cvt.u64.u32 	%rd158, %r127;
	add.s64 	%rd159, %rd3, %rd158;
	st.local.u8 	[%rd159], %rs27;
	mul.hi.u64 	%rd160, %rd260, 6710661170726991893;
	shr.u64 	%rd260, %rd160, 21;
$L__BB0_8:
	setp.eq.s32 	%p7, %r8, 0;
	@%p7 bra 	$L__BB0_13;
	setp.eq.s32 	%p8, %r8, 1;
	@%p8 bra 	$L__BB0_11;
	add.s32 	%r65, %r127, -1;
	mov.u64 	%rd161, d_alphabet;
	mul.hi.u64 	%rd162, %rd260, 5646962471543740291;
	sub.s64 	%rd163, %rd260, %rd162;
	shr.u64 	%rd164, %rd163, 1;
	add.s64 	%rd165, %rd164, %rd162;
	shr.u64 	%rd166, %rd165, 5;
	mul.lo.s64 	%rd167, %rd166, 49;
	sub.s64 	%rd168, %rd260, %rd167;
	add.s64 	%rd169, %rd161, %rd168;
	ld.const.u8 	%rs28, [%rd169];
	cvt.u64.u32 	%rd170, %r65;
	add.s64 	%rd171, %rd3, %rd170;
	st.local.u8 	[%rd171], %rs28;
	add.s32 	%r127, %r127, -2;
	mul.hi.u64 	%rd172, %rd166, 752928329539165373;
	shr.u64 	%rd173, %rd172, 1;
	mul.lo.s64 	%rd174, %rd173, 49;
	sub.s64 	%rd175, %rd166, %rd174;
	add.s64 	%rd176, %rd161, %rd175;
	ld.const.u8 	%rs29, [%rd176];
	cvt.u64.u32 	%rd177, %r127;
	add.s64 	%rd178, %rd3, %rd177;
	st.local.u8 	[%rd178], %rs29;
	mul.hi.u64 	%rd179, %rd260, -2712078574768626289;
	shr.u64 	%rd260, %rd179, 11;
$L__BB0_11:
	and.b32  	%r66, %r38, 1;
	setp.eq.b32 	%p9, %r66, 1;
	not.pred 	%p10, %p9;
	@%p10 bra 	$L__BB0_13;
	add.s32 	%r67, %r127, -1;
	mul.hi.u64 	%rd180, %rd260, 5646962471543740291;
	sub.s64 	%rd181, %rd260, %rd180;
	shr.u64 	%rd182, %rd181, 1;
	add.s64 	%rd183, %rd182, %rd180;
	shr.u64 	%rd184, %rd183, 5;
	mul.lo.s64 	%rd185, %rd184, 49;
	sub.s64 	%rd186, %rd260, %rd185;
	mov.u64 	%rd187, d_alphabet;
	add.s64 	%rd188, %rd187, %rd186;
	ld.const.u8 	%rs30, [%rd188];
	cvt.u64.u32 	%rd189, %r67;
	add.s64 	%rd190, %rd3, %rd189;
	st.local.u8 	[%rd190], %rs30;
$L__BB0_13:
	ld.const.u16 	%rs1, [d_prefix_size];
	cvt.s64.s16 	%rd15, %rs1;
	setp.eq.s16 	%p11, %rs1, 0;
	@%p11 bra 	$L__BB0_16;
	mov.b64 	%rd263, 0;
	mov.u64 	%rd192, d_prefix;
$L__BB0_15:
	add.s64 	%rd193, %rd192, %rd263;
	ld.const.u8 	%rs31, [%rd193];
	add.s64 	%rd194, %rd4, %rd263;
	st.local.u8 	[%rd194], %rs31;
	add.s64 	%rd263, %rd263, 1;
	setp.lt.u64 	%p12, %rd263, %rd15;
	@%p12 bra 	$L__BB0_15;
$L__BB0_16:
	add.s64 	%rd18, %rd4, %rd15;
	setp.eq.s32 	%p13, %r38, 0;
	@%p13 bra 	$L__BB0_19;
	cvt.s64.s32 	%rd19, %r38;
	mov.b64 	%rd264, 0;
$L__BB0_18:
	add.s64 	%rd196, %rd3, %rd264;
	ld.local.u8 	%rs32, [%rd196];
	add.s64 	%rd197, %rd18, %rd264;
	st.local.u8 	[%rd197], %rs32;
	add.s64 	%rd264, %rd264, 1;
	setp.lt.u64 	%p14, %rd264, %rd19;
	@%p14 bra 	$L__BB0_18;
$L__BB0_19:
	cvt.u16.u32 	%rs33, %r38;
	add.s16 	%rs2, %rs1, %rs33;
	ld.const.u16 	%rs3, [d_suffix_size];
	cvt.s64.s16 	%rd22, %rs3;
	setp.eq.s16 	%p15, %rs3, 0;
	@%p15 bra 	$L__BB0_22;
	cvt.s64.s16 	%rd23, %rs2;
	mov.b64 	%rd265, 0;
	mov.u64 	%rd199, d_suffix;
$L__BB0_21:
	add.s64 	%rd200, %rd199, %rd265;
	ld.const.u8 	%rs34, [%rd200];
	add.s64 	%rd201, %rd265, %rd23;
	add.s64 	%rd202, %rd4, %rd201;
	st.local.u8 	[%rd202], %rs34;
	add.s64 	%rd265, %rd265, 1;
	setp.lt.u64 	%p16, %rd265, %rd22;
	@%p16 bra 	$L__BB0_21;
$L__BB0_22:
	add.s16 	%rs35, %rs3, %rs2;
	cvt.s64.s16 	%rd203, %rs35;
	add.s64 	%rd26, %rd4, %rd203;
	mov.b16 	%rs36, 0;
	st.local.u8 	[%rd26], %rs36;
	ld.local.u8 	%rs46, [%rd4];
	setp.eq.s16 	%p17, %rs46, 0;
	mov.b32 	%r132, 2146271213;
	@%p17 bra 	$L__BB0_25;
	mov.b32 	%r132, 2146271213;
	mov.b32 	%r130, -286331154;
	mov.u64 	%rd205, d_cryptTable;
	mov.u64 	%rd266, %rd4;
$L__BB0_24:
	add.s64 	%rd28, %rd266, 1;
	cvt.u32.u16 	%r71, %rs46;
	cvt.s32.s8 	%r72, %r71;
	mul.wide.s32 	%rd204, %r72, 4;
	add.s64 	%rd206, %rd205, %rd204;
	ld.const.u32 	%r73, [%rd206+1024];
	add.s32 	%r74, %r130, %r132;
	xor.b32  	%r132, %r73, %r74;
	shl.b32 	%r75, %r130, 5;
	add.s32 	%r76, %r130, %r75;
	add.s32 	%r77, %r76, %r72;
	add.s32 	%r78, %r77, %r132;
	add.s32 	%r130, %r78, 3;
	ld.local.u8 	%rs46, [%rd266+1];
	setp.ne.s16 	%p18, %rs46, 0;
	mov.u64 	%rd266, %rd28;
	@%p18 bra 	$L__BB0_24;
$L__BB0_25:
	setp.ne.s32 	%p19, %r132, %r39;
	@%p19 bra 	$L__BB0_34;
	add.u64 	%rd207, %SP, 16;
	st.local.u64 	[%rd5], %rd207;
	mov.u64 	%rd208, $str;
	cvta.global.u64 	%rd209, %rd208;
	add.u64 	%rd210, %SP, 144;
	{ // callseq 0, 0
	.param .b64 param0;
	st.param.b64 	[param0], %rd209;
	.param .b64 param1;
	st.param.b64 	[param1], %rd210;
	.param .b32 retval0;
	call.uni (retval0), 
	vprintf, 
	(
	param0, 
	param1
	);
	ld.param.b32 	%r80, [retval0];
	} // callseq 0
	ld.local.u8 	%rs47, [%rd4];
	setp.eq.s16 	%p20, %rs47, 0;
	mov.b32 	%r135, 2146271213;
	@%p20 bra 	$L__BB0_29;
	mov.b32 	%r135, 2146271213;
	mov.b32 	%r133, -286331154;
	mov.u64 	%rd212, d_cryptTable;
	mov.u64 	%rd267, %rd4;
$L__BB0_28:
	add.s64 	%rd30, %rd267, 1;
	cvt.u32.u16 	%r84, %rs47;
	cvt.s32.s8 	%r85, %r84;
	mul.wide.s32 	%rd211, %r85, 4;
	add.s64 	%rd213, %rd212, %rd211;
	ld.const.u32 	%r86, [%rd213+2048];
	add.s32 	%r87, %r133, %r135;
	xor.b32  	%r135, %r86, %r87;
	shl.b32 	%r88, %r133, 5;
	add.s32 	%r89, %r133, %r88;
	add.s32 	%r90, %r89, %r85;
	add.s32 	%r91, %r90, %r135;
	add.s32 	%r133, %r91, 3;
	ld.local.u8 	%rs47, [%rd267+1];
	setp.ne.s16 	%p21, %rs47, 0;
	mov.u64 	%rd267, %rd30;
	@%p21 bra 	$L__BB0_28;
$L__BB0_29:
	setp.ne.s32 	%p22, %r135, %r40;
	@%p22 bra 	$L__BB0_31;
	add.u64 	%rd214, %SP, 16;
	st.local.u64 	[%rd5], %rd214;
	mov.u64 	%rd215, $str$1;
	cvta.global.u64 	%rd216, %rd215;
	add.u64 	%rd217, %SP, 144;
	{ // callseq 1, 0
	.param .b64 param0;
	st.param.b64 	[param0], %rd216;
	.param .b64 param1;
	st.param.b64 	[param1], %rd217;
	.param .b32 retval0;
	call.uni (retval0), 
	vprintf, 
	(
	param0, 
	param1
	);
	ld.param.b32 	%r92, [retval0];
	} // callseq 1
	mov.b32 	%r94, 1;
	st.volatile.global.u32 	[d_foundMatchFlag], %r94;
$L__BB0_31:
	atom.global.add.u32 	%r23, [%rd2], 1;
	setp.gt.s32 	%p23, %r23, 1023;
	@%p23 bra 	$L__BB0_34;
	shl.b32 	%r95, %r23, 7;
	cvt.s64.s32 	%rd31, %r95;
	mov.b64 	%rd268, 0;
$L__BB0_33:
	add.s64 	%rd219, %rd4, %rd268;
	ld.local.u8 	%rs37, [%rd219];
	add.s64 	%rd220, %rd268, %rd31;
	add.s64 	%rd221, %rd1, %rd220;
	st.global.u8 	[%rd221], %rs37;
	add.s64 	%rd33, %rd268, 1;
	setp.lt.u64 	%p24, %rd268, 127;
	mov.u64 	%rd268, %rd33;
	@%p24 bra 	$L__BB0_33;
$L__BB0_34:
	setp.lt.s32 	%p25, %r38, 1;
	@%p25 bra 	$L__BB0_60;
	add.s16 	%rs38, %rs2, 1;
	cvt.s64.s16 	%rd34, %rs38;
	mov.b32 	%r136, 1;
$L__BB0_36:
	mov.u32 	%r24, %r136;
	setp.eq.s16 	%p26, %rs1, 0;
	@%p26 bra 	$L__BB0_39;
	mov.b64 	%rd269, 0;
$L__BB0_38:
	mov.u64 	%rd223, d_prefix;
	add.s64 	%rd224, %rd223, %rd269;
	ld.const.u8 	%rs39, [%rd224];
	add.s64 	%rd225, %rd4, %rd269;
	st.local.u8 	[%rd225], %rs39;
	add.s64 	%rd269, %rd269, 1;
	cvt.s64.s16 	%rd226, %rs1;
	setp.lt.u64 	%p27, %rd269, %rd226;
	@%p27 bra 	$L__BB0_38;
$L__BB0_39:
	cvt.u64.u32 	%rd37, %r24;
	mov.b64 	%rd270, 0;
$L__BB0_40:
	add.s64 	%rd228, %rd3, %rd270;
	ld.local.u8 	%rs40, [%rd228];
	add.s64 	%rd229, %rd18, %rd270;
	st.local.u8 	[%rd229], %rs40;
	add.s64 	%rd270, %rd270, 1;
	setp.lt.u64 	%p28, %rd270, %rd37;
	@%p28 bra 	$L__BB0_40;
	cvt.s64.s16 	%rd230, %rd37;
	add.s64 	%rd40, %rd18, %rd230;
	mov.b16 	%rs41, 92;
	st.local.u8 	[%rd40], %rs41;
	sub.s32 	%r25, %r38, %r24;
	setp.eq.s32 	%p29, %r25, 0;
	@%p29 bra 	$L__BB0_44;
	cvt.s64.s32 	%rd41, %r25;
	mov.b64 	%rd271, 0;
$L__BB0_43:
	add.s64 	%rd232, %rd271, %rd37;
	add.s64 	%rd233, %rd3, %rd232;
	ld.local.u8 	%rs42, [%rd233];
	add.s64 	%rd234, %rd40, %rd271;
	st.local.u8 	[%rd234+1], %rs42;
	add.s64 	%rd271, %rd271, 1;
	setp.lt.u64 	%p30, %rd271, %rd41;
	@%p30 bra 	$L__BB0_43;
$L__BB0_44:
	setp.eq.s16 	%p31, %rs3, 0;
	@%p31 bra 	$L__BB0_47;
	mov.b64 	%rd272, 0;
$L__BB0_46:
	mov.u64 	%rd236, d_suffix;
	add.s64 	%rd237, %rd236, %rd272;
	ld.const.u8 	%rs43, [%rd237];
	add.s64 	%rd238, %rd272, %rd34;
	add.s64 	%rd239, %rd4, %rd238;
	st.local.u8 	[%rd239], %rs43;
	add.s64 	%rd272, %rd272, 1;
	cvt.s64.s16 	%rd240, %rs3;
	setp.lt.u64 	%p32, %rd272, %rd240;
	@%p32 bra 	$L__BB0_46;
$L__BB0_47:
	mov.b16 	%rs44, 0;
	st.local.u8 	[%rd26+1], %rs44;
	ld.local.u8 	%rs48, [%rd4];
	setp.eq.s16 	%p33, %rs48, 0;
	mov.b32 	%r139, 2146271213;
	@%p33 bra 	$L__BB0_50;
	mov.b32 	%r139, 2146271213;
	mov.b32 	%r137, -286331154;
	mov.u64 	%rd273, %rd4;
$L__BB0_49:
	add.s64 	%rd47, %rd273, 1;
	cvt.u32.u16 	%r100, %rs48;
	cvt.s32.s8 	%r101, %r100;
	mul.wide.s32 	%rd241, %r101, 4;
	mov.u64 	%rd242, d_cryptTable;
	add.s64 	%rd243, %rd242, %rd241;
	ld.const.u32 	%r102, [%rd243+1024];
	add.s32 	%r103, %r137, %r139;
	xor.b32  	%r139, %r102, %r103;
	shl.b32 	%r104, %r137, 5;
	add.s32 	%r105, %r137, %r104;
	add.s32 	%r106, %r105, %r101;
	add.s32 	%r107, %r106, %r139;
	add.s32 	%r137, %r107, 3;
	ld.local.u8 	%rs48, [%rd273+1];
	setp.ne.s16 	%p34, %rs48, 0;
	mov.u64 	%rd273, %rd47;
	@%p34 bra 	$L__BB0_49;
$L__BB0_50:
	setp.ne.s32 	%p35, %r139, %r39;
	@%p35 bra 	$L__BB0_59;
	add.u64 	%rd244, %SP, 16;
	st.local.u64 	[%rd5], %rd244;
	mov.u64 	%rd245, $str;
	cvta.global.u64 	%rd246, %rd245;
	add.u64 	%rd247, %SP, 144;
	{ // callseq 2, 0
	.param .b64 param0;
	st.param.b64 	[param0], %rd246;
	.param .b64 param1;
	st.param.b64 	[param1], %rd247;
	.param .b32 retval0;
	call.uni (retval0), 
	vprintf, 
	(
	param0, 
	param1
	);
	ld.param.b32 	%r109, [retval0];
	} // callseq 2
	ld.local.u8 	%rs49, [%rd4];
	setp.eq.s16 	%p36, %rs49, 0;
	mov.b32 	%r142, 2146271213;
	@%p36 bra 	$L__BB0_54;
	mov.b32 	%r142, 2146271213;
	mov.b32 	%r140, -286331154;
	mov.u64 	%rd274, %rd4;
$L__BB0_53:
	add.s64 	%rd49, %rd274, 1;
	cvt.u32.u16 	%r113, %rs49;
	cvt.s32.s8 	%r114, %r113;
	mul.wide.s32 	%rd248, %r114, 4;
	mov.u64 	%rd249, d_cryptTable;
	add.s64 	%rd250, %rd249, %rd248;
	ld.const.u32 	%r115, [%rd250+2048];
	add.s32 	%r116, %r140, %r142;
	xor.b32  	%r142, %r115, %r116;
	shl.b32 	%r117, %r140, 5;
	add.s32 	%r118, %r140, %r117;
	add.s32 	%r119, %r118, %r114;
	add.s32 	%r120, %r119, %r142;
	add.s32 	%r140, %r120, 3;
	ld.local.u8 	%rs49, [%rd274+1];
	setp.ne.s16 	%p37, %rs49, 0;
	mov.u64 	%rd274, %rd49;
	@%p37 bra 	$L__BB0_53;
$L__BB0_54:
	setp.ne.s32 	%p38, %r142, %r40;
	@%p38 bra 	$L__BB0_56;
	add.u64 	%rd251, %SP, 16;
	st.local.u64 	[%rd5], %rd251;
	mov.u64 	%rd252, $str$1;
	cvta.global.u64 	%rd253, %rd252;
	add.u64 	%rd254, %SP, 144;
	{ // callseq 3, 0
	.param .b64 param0;
	st.param.b64 	[param0], %rd253;
	.param .b64 param1;
	st.param.b64 	[param1], %rd254;
	.param .b32 retval0;
	call.uni (retval0), 
	vprintf, 
	(
	param0, 
	param1
	);
	ld.param.b32 	%r121, [retval0];
	} // callseq 3
	mov.b32 	%r123, 1;
	st.volatile.global.u32 	[d_foundMatchFlag], %r123;
$L__BB0_56:
	atom.global.add.u32 	%r36, [%rd2], 1;
	setp.gt.s32 	%p39, %r36, 1023;
	@%p39 bra 	$L__BB0_59;
	shl.b32 	%r124, %r36, 7;
	cvt.s64.s32 	%rd50, %r124;
	mov.b64 	%rd275, 0;
$L__BB0_58:
	add.s64 	%rd256, %rd4, %rd275;
	ld.local.u8 	%rs45, [%rd256];
	add.s64 	%rd257, %rd275, %rd50;
	add.s64 	%rd258, %rd1, %rd257;
	st.global.u8 	[%rd258], %rs45;
	add.s64 	%rd52, %rd275, 1;
	setp.lt.u64 	%p40, %rd275, 127;
	mov.u64 	%rd275, %rd52;
	@%p40 bra 	$L__BB0_58;
$L__BB0_59:
	add.s32 	%r136, %r24, 1;
	setp.ne.s32 	%p41, %r38, %r24;
	@%p41 bra 	$L__BB0_36;
$L__BB0_60:
	ret;

}


// ===== COMPILED SASS (sm_100) =====

	.target	sm_100

	.elftype	@"ET_EXEC"


//--------------------- .note.nv.tkinfo           --------------------------
	.section	.note.nv.tkinfo,"",@"SHT_NOTE"
	.sectionflags	@"SHF_NOTE_NV_TKINFO"
	.tkinfo
        /*0018*/ 	.word	0x00000002
        /*0030*/ 	.string	""
        /*0030*/ 	.string	"ptxas"
        /*0030*/ 	.string	"Cuda compilation tools, release 13.0, V13.0.88"
        /*0030*/ 	.string	"Build cuda_13.0.r13.0/compiler.36424714_0"
        /*0030*/ 	.string	"-arch sm_100 -m 64 "



//--------------------- .note.nv.cuinfo           --------------------------
	.section	.note.nv.cuinfo,"",@"SHT_NOTE"
	.sectionflags	@"SHF_NOTE_NV_CUINFO"
        /*0018*/ 	.short	0x0002
        /*001a*/ 	.short	0x0064
        /*001c*/ 	.short	0x0082
	.zero		2


//--------------------- .nv.info                  --------------------------
	.section	.nv.info,"",@"SHT_CUDA_INFO"
	.align	4


	//----- nvinfo : EIATTR_REGCOUNT
	.align		4
        /*0000*/ 	.byte	0x04, 0x2f
        /*0002*/ 	.short	(.L_14 - .L_13)
	.align		4
.L_13:
        /*0004*/ 	.word	index@(_Z16bruteForceKernelimmjjPcPi)
        /*0008*/ 	.word	0x00000020


	//----- nvinfo : EIATTR_FRAME_SIZE
	.align		4
.L_14:
        /*000c*/ 	.byte	0x04, 0x11
        /*000e*/ 	.short	(.L_16 - .L_15)
	.align		4
.L_15:
        /*0010*/ 	.word	index@(_Z16bruteForceKernelimmjjPcPi)
        /*0014*/ 	.word	0x000000a0


	//----- nvinfo : EIATTR_MIN_STACK_SIZE
	.align		4
.L_16:
        /*0018*/ 	.byte	0x04, 0x12
        /*001a*/ 	.short	(.L_18 - .L_17)
	.align		4
.L_17:
        /*001c*/ 	.word	index@(_Z16bruteForceKernelimmjjPcPi)
        /*0020*/ 	.word	0x000000a0
.L_18:


//--------------------- .nv.compat                --------------------------
	.section	.nv.compat,"",@"SHT_CUDA_COMPAT_INFO"
	.align	4
        /*0000*/ 	.byte	0x02, 0x09, 0x00, 0x00, 0x02, 0x02, 0x01, 0x00, 0x02, 0x05, 0x05, 0x00, 0x03, 0x07, 0x01, 0x01
        /*0010*/ 	.byte	0x02, 0x03, 0x00, 0x00, 0x02, 0x06, 0x01, 0x00, 0x04, 0x0b, 0x08, 0x00, 0x09, 0x00, 0x00, 0x00
        /*0020*/ 	.byte	0x00, 0x00, 0x00, 0x00


//--------------------- .nv.info._Z16bruteForceKernelimmjjPcPi --------------------------
	.section	.nv.info._Z16bruteForceKernelimmjjPcPi,"",@"SHT_CUDA_INFO"
	.sectionflags	@""
	.align	4


	//----- nvinfo : EIATTR_CUDA_API_VERSION
	.align		4
        /*0000*/ 	.byte	0x04, 0x37
        /*0002*/ 	.short	(.L_20 - .L_19)
.L_19:
        /*0004*/ 	.word	0x00000082


	//----- nvinfo : EIATTR_KPARAM_INFO
	.align		4
.L_20:
        /*0008*/ 	.byte	0x04, 0x17
        /*000a*/ 	.short	(.L_22 - .L_21)
.L_21:
        /*000c*/ 	.word	0x00000000
        /*0010*/ 	.short	0x0006
        /*0012*/ 	.short	0x0028
        /*0014*/ 	.byte	0x00, 0xf5, 0x21, 0x00


	//----- nvinfo : EIATTR_KPARAM_INFO
	.align		4
.L_22:
        /*0018*/ 	.byte	0x04, 0x17
        /*001a*/ 	.short	(.L_24 - .L_23)
.L_23:
        /*001c*/ 	.word	0x00000000
        /*0020*/ 	.short	0x0005
        /*0022*/ 	.short	0x0020
        /*0024*/ 	.byte	0x00, 0xf5, 0x21, 0x00


	//----- nvinfo : EIATTR_KPARAM_INFO
	.align		4
.L_24:
        /*0028*/ 	.byte	0x04, 0x17
        /*002a*/ 	.short	(.L_26 - .L_25)
.L_25:
        /*002c*/ 	.word	0x00000000
        /*0030*/ 	.short	0x0004
        /*0032*/ 	.short	0x001c
        /*0034*/ 	.byte	0x00, 0xf0, 0x11, 0x00


	//----- nvinfo : EIATTR_KPARAM_INFO
	.align		4
.L_26:
        /*0038*/ 	.byte	0x04, 0x17
        /*003a*/ 	.short	(.L_28 - .L_27)
.L_27:
        /*003c*/ 	.word	0x00000000
        /*0040*/ 	.short	0x0003
        /*0042*/ 	.short	0x0018
        /*0044*/ 	.byte	0x00, 0xf0, 0x11, 0x00


	//----- nvinfo : EIATTR_KPARAM_INFO
	.align		4
.L_28:
        /*0048*/ 	.byte	0x04, 0x17
        /*004a*/ 	.short	(.L_30 - .L_29)
.L_29:
        /*004c*/ 	.word	0x00000000
        /*0050*/ 	.short	0x0002
        /*0052*/ 	.short	0x0010
        /*0054*/ 	.byte	0x00, 0xf0, 0x21, 0x00


	//----- nvinfo : EIATTR_KPARAM_INFO
	.align		4
.L_30:
        /*0058*/ 	.byte	0x04, 0x17
        /*005a*/ 	.short	(.L_32 - .L_31)
.L_31:
        /*005c*/ 	.word	0x00000000
        /*0060*/ 	.short	0x0001
        /*0062*/ 	.short	0x0008
        /*0064*/ 	.byte	0x00, 0xf0, 0x21, 0x00


	//----- nvinfo : EIATTR_KPARAM_INFO
	.align		4
.L_32:
        /*0068*/ 	.byte	0x04, 0x17
        /*006a*/ 	.short	(.L_34 - .L_33)
.L_33:
        /*006c*/ 	.word	0x00000000
        /*0070*/ 	.short	0x0000
        /*0072*/ 	.short	0x0000
        /*0074*/ 	.byte	0x00, 0xf0, 0x11, 0x00


	//----- nvinfo : EIATTR_SPARSE_MMA_MASK
	.align		4
.L_34:
        /*0078*/ 	.byte	0x03, 0x50
        /*007a*/ 	.short	0x0000


	//----- nvinfo : EIATTR_MAXREG_COUNT
	.align		4
        /*007c*/ 	.byte	0x03, 0x1b
        /*007e*/ 	.short	0x00ff


	//----- nvinfo : EIATTR_EXTERNS
	.align		4
        /*0080*/ 	.byte	0x04, 0x0f
        /*0082*/ 	.short	(.L_36 - .L_35)


	//   ....[0]....
	.align		4
.L_35:
        /*0084*/ 	.word	index@(vprintf)


	//----- nvinfo : EIATTR_MERCURY_ISA_VERSION
	.align		4
.L_36:
        /*0088*/ 	.byte	0x03, 0x5f
        /*008a*/ 	.short	0x0101


	//----- nvinfo : EIATTR_INT_WARP_WIDE_INSTR_OFFSETS
	.align		4
        /*008c*/ 	.byte	0x04, 0x31
        /*008e*/ 	.short	(.L_38 - .L_37)


	//   ....[0]....
.L_37:
        /*0090*/ 	.word	0x000025a0


	//   ....[1]....
        /*0094*/ 	.word	0x00002630


	//   ....[2]....
        /*0098*/ 	.word	0x000040b0


	//   ....[3]....
        /*009c*/ 	.word	0x00004140


	//----- nvinfo : EIATTR_VRC_CTA_INIT_COUNT
	.align		4
.L_38:
        /*00a0*/ 	.byte	0x02, 0x4a
	.zero		1
	.zero		1


	//----- nvinfo : EIATTR_SYSCALL_OFFSETS
	.align		4
        /*00a4*/ 	.byte	0x04, 0x46
        /*00a6*/ 	.short	(.L_40 - .L_39)


	//   ....[0]....
.L_39:
        /*00a8*/ 	.word	0x000022d0


	//   ....[1]....
        /*00ac*/ 	.word	0x00002540


	//   ....[2]....
        /*00b0*/ 	.word	0x00003de0


	//   ....[3]....
        /*00b4*/ 	.word	0x00004050


	//----- nvinfo : EIATTR_EXIT_INSTR_OFFSETS
	.align		4
.L_40:
        /*00b8*/ 	.byte	0x04, 0x1c
        /*00ba*/ 	.short	(.L_42 - .L_41)


	//   ....[0]....
.L_41:
        /*00bc*/ 	.word	0x000000e0


	//   ....[1]....
        /*00c0*/ 	.word	0x000036e0


	//   ....[2]....
        /*00c4*/ 	.word	0x00005210


	//----- nvinfo : EIATTR_CRS_STACK_SIZE
	.align		4
.L_42:
        /*00c8*/ 	.byte	0x04, 0x1e
        /*00ca*/ 	.short	(.L_44 - .L_43)
.L_43:
        /*00cc*/ 	.word	0x00000000


	//----- nvinfo : EIATTR_CBANK_PARAM_SIZE
	.align		4
.L_44:
        /*00d0*/ 	.byte	0x03, 0x19
        /*00d2*/ 	.short	0x0030


	//----- nvinfo : EIATTR_PARAM_CBANK
	.align		4
        /*00d4*/ 	.byte	0x04, 0x0a
        /*00d6*/ 	.short	(.L_46 - .L_45)
	.align		4
.L_45:
        /*00d8*/ 	.word	index@(.nv.constant0._Z16bruteForceKernelimmjjPcPi)
        /*00dc*/ 	.short	0x0380
        /*00de*/ 	.short	0x0030


	//----- nvinfo : EIATTR_SW_WAR
	.align		4
.L_46:
        /*00e0*/ 	.byte	0x04, 0x36
        /*00e2*/ 	.short	(.L_48 - .L_47)
.L_47:
        /*00e4*/ 	.word	0x00000008
.L_48:


//--------------------- .nv.callgraph             --------------------------
	.section	.nv.callgraph,"",@"SHT_CUDA_CALLGRAPH"
	.align	4
	.sectionentsize	8
	.align		4
        /*0000*/ 	.word	0x00000000
	.align		4
        /*0004*/ 	.word	0xffffffff
	.align		4
        /*0008*/ 	.word	index@(_Z16bruteForceKernelimmjjPcPi)
	.align		4
        /*000c*/ 	.word	index@(vprintf)
	.align		4
        /*0010*/ 	.word	0x00000000
	.align		4
        /*0014*/ 	.word	0xfffffffe
	.align		4
        /*0018*/ 	.word	0x00000000
	.align		4
        /*001c*/ 	.word	0xfffffffd
	.align		4
        /*0020*/ 	.word	0x00000000
	.align		4
        /*0024*/ 	.word	0xfffffffc


//--------------------- .nv.constant4             --------------------------
	.section	.nv.constant4,"a",@progbits
	.align	8
	.align		8
.nv.constant4:
        /*0000*/ 	.dword	vprintf
	.align		8
        /*0008*/ 	.dword	d_foundMatchFlag
	.align		8
        /*0010*/ 	.dword	$str
	.align		8
        /*0018*/ 	.dword	$str$1


//--------------------- .nv.constant3             --------------------------
	.section	.nv.constant3,"a",@progbits
	.align	4
.nv.constant3:
	.type		d_alphabet,@object
	.size		d_alphabet,(d_prefix - d_alphabet)
d_alphabet:
        /*0000*/ 	.byte	0x20, 0x21, 0x26, 0x27, 0x28, 0x29, 0x2b, 0x2c, 0x2d, 0x2e, 0x30, 0x31, 0x32, 0x33, 0x34, 0x35
        /*0010*/ 	.byte	0x36, 0x37, 0x38, 0x39, 0x41, 0x42, 0x43, 0x44, 0x45, 0x46, 0x47, 0x48, 0x49, 0x4a, 0x4b, 0x4c
        /*0020*/ 	.byte	0x4d, 0x4e, 0x4f, 0x50, 0x51, 0x52, 0x53, 0x54, 0x55, 0x56, 0x57, 0x58, 0x59, 0x5a, 0x5b, 0x5d
        /*0030*/ 	.byte	0x5f, 0x00
	.type		d_prefix,@object
	.size		d_prefix,(d_suffix - d_prefix)
d_prefix:
	.zero		64
	.type		d_suffix,@object
	.size		d_suffix,(d_lowerBound - d_suffix)
d_suffix:
	.zero		64
	.type		d_lowerBound,@object
	.size		d_lowerBound,(d_upperBound - d_lowerBound)
d_lowerBound:
	.zero		64
	.type		d_upperBound,@object
	.size		d_upperBound,(lowerBound - d_upperBound)
d_upperBound:
	.zero		64
	.type		lowerBound,@object
	.size		lowerBound,(upperBound - lowerBound)
lowerBound:
	.zero		64
	.type		upperBound,@object
	.size		upperBound,(d_prefix_size - upperBound)
upperBound:
	.zero		64
	.type		d_prefix_size,@object
	.size		d_prefix_size,(d_suffix_size - d_prefix_size)
d_prefix_size:
	.zero		2
	.type		d_suffix_size,@object
	.size		d_suffix_size,(.L_9 - d_suffix_size)
d_suffix_size:
	.zero		2
.L_9:
	.zero		2
	.type		d_cryptTable,@object
	.size		d_cryptTable,(.L_10 - d_cryptTable)
d_cryptTable:
	.zero		5120
.L_10:


//--------------------- .text._Z16bruteForceKernelimmjjPcPi --------------------------
	.section	.text._Z16bruteForceKernelimmjjPcPi,"ax",@progbits
	.align	128
        .global         _Z16bruteForceKernelimmjjPcPi
        .type           _Z16bruteForceKernelimmjjPcPi,@function
        .size           _Z16bruteForceKernelimmjjPcPi,(.L_x_51 - _Z16bruteForceKernelimmjjPcPi)
        .other          _Z16bruteForceKernelimmjjPcPi,@"STO_CUDA_ENTRY STV_DEFAULT"
_Z16bruteForceKernelimmjjPcPi:
.text._Z16bruteForceKernelimmjjPcPi:
[----:B------:R-:W0:Y:S01]  /*0000*/  LDC R1, c[0x0][0x37c] ;  /* 0x0000df00ff017b82 */ /* 0x000e220000000800 */
[----:B------:R-:W1:Y:S01]  /*0010*/  S2R R3, SR_TID.X ;  /* 0x0000000000037919 */ /* 0x000e620000002100 */
[----:B------:R-:W2:Y:S06]  /*0020*/  LDCU UR5, c[0x0][0x2fc] ;  /* 0x00005f80ff0577ac */ /* 0x000eac0008000800 */
[----:B------:R-:W1:Y:S01]  /*0030*/  S2UR UR6, SR_CTAID.X ;  /* 0x00000000000679c3 */ /* 0x000e620000002500 */
[----:B0-----:R-:W-:Y:S01]  /*0040*/  VIADD R1, R1, 0xffffff60 ;  /* 0xffffff6001017836 */ /* 0x001fe20000000000 */
[----:B------:R-:W0:Y:S04]  /*0050*/  LDCU.64 UR8, c[0x0][0x390] ;  /* 0x00007200ff0877ac */ /* 0x000e280008000a00 */
[C---:B------:R-:W-:Y:S01]  /*0060*/  R2UR UR38, R1.reuse ;  /* 0x00000000012672ca */ /* 0x040fe200000e0000 */
[----:B------:R-:W3:Y:S01]  /*0070*/  LDCU UR4, c[0x0][0x2f8] ;  /* 0x00005f00ff0477ac */ /* 0x000ee20008000800 */
[----:B------:R-:W1:Y:S01]  /*0080*/  LDC R0, c[0x0][0x360] ;  /* 0x0000d800ff007b82 */ /* 0x000e620000000800 */
[----:B---3--:R-:W-:-:S05]  /*0090*/  IADD3 R2, P1, PT, R1, UR4, RZ ;  /* 0x0000000401027c10 */ /* 0x008fca000ff3e0ff */
[----:B--2---:R-:W-:Y:S02]  /*00a0*/  IMAD.X R16, RZ, RZ, UR5, P1 ;  /* 0x00000005ff107e24 */ /* 0x004fe400088e06ff */
[----:B-1----:R-:W-:-:S05]  /*00b0*/  IMAD R0, R0, UR6, R3 ;  /* 0x0000000600007c24 */ /* 0x002fca000f8e0203 */
[----:B0-----:R-:W-:-:S04]  /*00c0*/  ISETP.GE.U32.AND P0, PT, R0, UR8, PT ;  /* 0x0000000800007c0c */ /* 0x001fc8000bf06070 */
[----:B------:R-:W-:-:S13]  /*00d0*/  ISETP.GE.U32.AND.EX P0, PT, RZ, UR9, PT, P0 ;  /* 0x00000009ff007c0c */ /* 0x000fda000bf06100 */
[----:B------:R-:W-:Y:S05]  /*00e0*/  @P0 EXIT ;  /* 0x000000000000094d */ /* 0x000fea0003800000 */
[----:B------:R-:W0:Y:S01]  /*00f0*/  LDCU UR7, c[0x0][0x380] ;  /* 0x00007000ff0777ac */ /* 0x000e220008000800 */
[----:B------:R-:W1:Y:S01]  /*0100*/  LDCU.64 UR4, c[0x0][0x388] ;  /* 0x00007100ff0477ac */ /* 0x000e620008000a00 */
[----:B------:R-:W2:Y:S01]  /*0110*/  LDCU.64 UR36, c[0x0][0x358] ;  /* 0x00006b00ff2477ac */ /* 0x000ea20008000a00 */
[----:B0-----:R-:W-:Y:S01]  /*0120*/  UISETP.GE.AND UP0, UPT, UR7, 0x1, UPT ;  /* 0x000000010700788c */ /* 0x001fe2000bf06270 */
[----:B-1----:R-:W-:-:S05]  /*0130*/  IADD3 R4, P0, PT, R0, UR4, RZ ;  /* 0x0000000400047c10 */ /* 0x002fca000ff1e0ff */
[----:B------:R-:W-:-:S03]  /*0140*/  IMAD.X R6, RZ, RZ, UR5, P0 ;  /* 0x00000005ff067e24 */ /* 0x000fc600080e06ff */
[----:B--2---:R-:W-:Y:S05]  /*0150*/  BRA.U !UP0, `(.L_x_0) ;  /* 0x0000001108c47547 */ /* 0x004fea000b800000 */
[----:B------:R-:W0:Y:S01]  /*0160*/  LDCU UR4, c[0x0][0x380] ;  /* 0x00007000ff0477ac */ /* 0x000e220008000800 */
[----:B------:R-:W-:Y:S02]  /*0170*/  UISETP.GE.U32.AND UP1, UPT, UR7, 0x8, UPT ;  /* 0x000000080700788c */ /* 0x000fe4000bf26070 */
[----:B------:R-:W-:-:S04]  /*0180*/  ULOP3.LUT UR5, UR7, 0x7, URZ, 0xc0, !UPT ;  /* 0x0000000707057892 */ /* 0x000fc8000f8ec0ff */
[----:B------:R-:W-:Y:S01]  /*0190*/  UISETP.NE.AND UP0, UPT, UR5, URZ, UPT ;  /* 0x000000ff0500728c */ /* 0x000fe2000bf05270 */
[----:B0-----:R-:W-:Y:S02]  /*01a0*/  IMAD.U32 R0, RZ, RZ, UR4 ;  /* 0x00000004ff007e24 */ /* 0x001fe4000f8e00ff */
[----:B------:R-:W-:Y:S08]  /*01b0*/  BRA.U !UP1, `(.L_x_1) ;  /* 0x0000000909607547 */ /* 0x000ff0000b800000 */
[----:B------:R-:W-:Y:S01]  /*01c0*/  IMAD.U32 R0, RZ, RZ, UR4 ;  /* 0x00000004ff007e24 */ /* 0x000fe2000f8e00ff */
[----:B------:R-:W-:Y:S01]  /*01d0*/  ULOP3.LUT UR6, UR7, 0x7ffffff8, URZ, 0xc0, !UPT ;  /* 0x7ffffff807067892 */ /* 0x000fe2000f8ec0ff */
[----:B------:R-:W-:-:S11]  /*01e0*/  UMOV UR4, URZ ;  /* 0x000000ff00047c82 */ /* 0x000fd60008000000 */
.L_x_2:
[----:B------:R-:W-:Y:S01]  /*01f0*/  IMAD.WIDE.U32 R12, R6, -0x34081a71, RZ ;  /* 0xcbf7e58f060c7825 */ /* 0x000fe200078e00ff */
[----:B------:R-:W-:-:S03]  /*0200*/  UIADD3 UR4, UPT, UPT, UR4, 0x8, URZ ;  /* 0x0000000804047890 */ /* 0x000fc6000fffe0ff */
[----:B-1----:R-:W-:Y:S01]  /*0210*/  IMAD.WIDE.U32 R18, R4, -0x34081a71, RZ ;  /* 0xcbf7e58f04127825 */ /* 0x002fe200078e00ff */
[----:B------:R-:W-:-:S03]  /*0220*/  UISETP.NE.AND UP1, UPT, UR4, UR6, UPT ;  /* 0x000000060400728c */ /* 0x000fc6000bf25270 */
[----:B------:R-:W-:-:S04]  /*0230*/  IMAD.WIDE.U32 R12, P1, R4, -0x25a33d19, R12 ;  /* 0xda5cc2e7040c7825 */ /* 0x000fc8000782000c */
[----:B------:R-:W-:Y:S01]  /*0240*/  IMAD.WIDE.U32 R20, R6, -0x46cf87eb, RZ ;  /* 0xb930781506147825 */ /* 0x000fe200078e00ff */
[----:B------:R-:W-:-:S03]  /*0250*/  IADD3 RZ, P5, PT, R19, R12, RZ ;  /* 0x0000000c13ff7210 */ /* 0x000fc60007fbe0ff */
[----:B------:R-:W-:-:S04]  /*0260*/  IMAD.WIDE.U32 R22, R6, -0xfac687d, RZ ;  /* 0xf053978306167825 */ /* 0x000fc800078e00ff */
[----:B------:R-:W-:-:S04]  /*0270*/  IMAD.WIDE.U32 R10, R6, 0xe9c91bf, RZ ;  /* 0x0e9c91bf060a7825 */ /* 0x000fc800078e00ff */
[----:B------:R-:W-:-:S04]  /*0280*/  IMAD.WIDE.U32 R18, P6, R4, 0x5d210ec7, R20 ;  /* 0x5d210ec704127825 */ /* 0x000fc800078c0014 */
[----:B------:R-:W-:Y:S02]  /*0290*/  IMAD.X R21, RZ, RZ, RZ, P1 ;  /* 0x000000ffff157224 */ /* 0x000fe400008e06ff */
[----:B------:R-:W-:Y:S02]  /*02a0*/  IMAD.MOV.U32 R20, RZ, RZ, R13 ;  /* 0x000000ffff147224 */ /* 0x000fe400078e000d */
[----:B------:R-:W-:-:S04]  /*02b0*/  IMAD.WIDE.U32 R8, R4, -0xfac687d, RZ ;  /* 0xf053978304087825 */ /* 0x000fc800078e00ff */
[----:B------:R-:W-:-:S04]  /*02c0*/  IMAD.WIDE.U32 R22, P0, R4, 0x4e5e0a72, R22 ;  /* 0x4e5e0a7204167825 */ /* 0x000fc80007800016 */
[----:B------:R-:W-:Y:S01]  /*02d0*/  IMAD.WIDE.U32 R14, R4, 0xe9c91bf, RZ ;  /* 0x0e9c91bf040e7825 */ /* 0x000fe200078e00ff */
[----:B------:R-:W-:-:S03]  /*02e0*/  IADD3 RZ, P2, PT, R9, R22, RZ ;  /* 0x0000001609ff7210 */ /* 0x000fc60007f5e0ff */
[----:B------:R-:W-:-:S04]  /*02f0*/  IMAD.WIDE.U32 R10, P4, R4, 0x474d4f5, R10 ;  /* 0x0474d4f5040a7825 */ /* 0x000fc8000788000a */
[----:B------:R-:W-:Y:S01]  /*0300*/  IMAD.WIDE.U32.X R12, R6, -0x25a33d19, R20, P5 ;  /* 0xda5cc2e7060c7825 */ /* 0x000fe200028e0414 */
[----:B------:R-:W-:Y:S02]  /*0310*/  IADD3 RZ, P3, PT, R15, R10, RZ ;  /* 0x0000000a0fff7210 */ /* 0x000fe40007f7e0ff */
[----:B------:R-:W-:Y:S01]  /*0320*/  IADD3.X R21, PT, PT, RZ, RZ, RZ, P4, !PT ;  /* 0x000000ffff157210 */ /* 0x000fe200027fe4ff */
[----:B------:R-:W-:Y:S01]  /*0330*/  IMAD.WIDE.U32 R24, R4, -0x46cf87eb, RZ ;  /* 0xb930781504187825 */ /* 0x000fe200078e00ff */
[----:B------:R-:W-:-:S03]  /*0340*/  SHF.R.U32.HI R29, RZ, 0xb, R13 ;  /* 0x0000000bff1d7819 */ /* 0x000fc6000001160d */
[----:B------:R-:W-:Y:S01]  /*0350*/  IMAD.X R15, RZ, RZ, RZ, P0 ;  /* 0x000000ffff0f7224 */ /* 0x000fe200000e06ff */
[----:B------:R-:W-:Y:S01]  /*0360*/  IADD3 RZ, P1, PT, R25, R18, RZ ;  /* 0x0000001219ff7210 */ /* 0x000fe20007f3e0ff */
[----:B------:R-:W-:Y:S01]  /*0370*/  IMAD.MOV.U32 R14, RZ, RZ, R23 ;  /* 0x000000ffff0e7224 */ /* 0x000fe200078e0017 */
[----:B------:R-:W-:Y:S01]  /*0380*/  SHF.R.U64 R23, R12, 0xb, R13 ;  /* 0x0000000b0c177819 */ /* 0x000fe2000000120d */
[----:B------:R-:W-:-:S04]  /*0390*/  IMAD.WIDE.U32 R8, R6, 0x1bad0555, RZ ;  /* 0x1bad055506087825 */ /* 0x000fc800078e00ff */
[----:B------:R-:W-:Y:S02]  /*03a0*/  IMAD.MOV.U32 R20, RZ, RZ, R11 ;  /* 0x000000ffff147224 */ /* 0x000fe400078e000b */
[----:B------:R-:W-:Y:S02]  /*03b0*/  IMAD.X R25, RZ, RZ, RZ, P6 ;  /* 0x000000ffff197224 */ /* 0x000fe400030e06ff */
[----:B------:R-:W-:Y:S02]  /*03c0*/  IMAD.MOV.U32 R24, RZ, RZ, R19 ;  /* 0x000000ffff187224 */ /* 0x000fe400078e0013 */
[----:B------:R-:W-:-:S04]  /*03d0*/  IMAD.WIDE.U32.X R14, R6, 0x4e5e0a72, R14, P2 ;  /* 0x4e5e0a72060e7825 */ /* 0x000fc800010e040e */
[----:B------:R-:W-:-:S04]  /*03e0*/  IMAD.WIDE.U32.X R10, R6, 0x474d4f5, R20, P3 ;  /* 0x0474d4f5060a7825 */ /* 0x000fc800018e0414 */
[----:B------:R-:W-:Y:S01]  /*03f0*/  IMAD.WIDE.U32 R12, R29, -0x343eb1a1, RZ ;  /* 0xcbc14e5f1d0c7825 */ /* 0x000fe200078e00ff */
[--C-:B------:R-:W-:Y:S02]  /*0400*/  SHF.R.U64 R3, R10, 0xb, R11.reuse ;  /* 0x0000000b0a037819 */ /* 0x100fe4000000120b */
[----:B------:R-:W-:Y:S01]  /*0410*/  SHF.R.U32.HI R21, RZ, 0xb, R11 ;  /* 0x0000000bff157819 */ /* 0x000fe2000001160b */
[----:B------:R-:W-:-:S04]  /*0420*/  IMAD.WIDE.U32 R26, R4, 0x1bad0555, RZ ;  /* 0x1bad0555041a7825 */ /* 0x000fc800078e00ff */
[----:B------:R-:W-:-:S04]  /*0430*/  IMAD.WIDE.U32 R8, P0, R4, 0x79a35739, R8 ;  /* 0x79a3573904087825 */ /* 0x000fc80007800008 */
[----:B------:R-:W-:Y:S01]  /*0440*/  IMAD.WIDE.U32.X R24, R6, 0x5d210ec7, R24, P1 ;  /* 0x5d210ec706187825 */ /* 0x000fe200008e0418 */
[----:B------:R-:W-:Y:S02]  /*0450*/  IADD3 R5, P1, PT, R4, -R14, RZ ;  /* 0x8000000e04057210 */ /* 0x000fe40007f3e0ff */
[----:B------:R-:W-:Y:S01]  /*0460*/  IADD3 RZ, P4, PT, R27, R8, RZ ;  /* 0x000000081bff7210 */ /* 0x000fe20007f9e0ff */
[C---:B------:R-:W-:Y:S01]  /*0470*/  IMAD.WIDE.U32 R10, R23.reuse, -0x343eb1a1, RZ ;  /* 0xcbc14e5f170a7825 */ /* 0x040fe200078e00ff */
[--C-:B------:R-:W-:Y:S02]  /*0480*/  SHF.R.U64 R17, R24, 0x15, R25.reuse ;  /* 0x0000001518117819 */ /* 0x100fe40000001219 */
[----:B------:R-:W-:Y:S01]  /*0490*/  SHF.R.U32.HI R25, RZ, 0x15, R25 ;  /* 0x00000015ff197819 */ /* 0x000fe20000011619 */
[----:B------:R-:W-:-:S04]  /*04a0*/  IMAD.WIDE.U32 R12, R23, 0x5397829, R12 ;  /* 0x05397829170c7825 */ /* 0x000fc800078e000c */
[C---:B------:R-:W-:Y:S01]  /*04b0*/  IMAD.X R8, R6.reuse, 0x1, ~R15, P1 ;  /* 0x0000000106087824 */ /* 0x040fe200008e0e0f */
[----:B------:R-:W-:Y:S01]  /*04c0*/  IADD3 RZ, P2, PT, R11, R12, RZ ;  /* 0x0000000c0bff7210 */ /* 0x000fe20007f5e0ff */
[----:B------:R-:W-:Y:S02]  /*04d0*/  IMAD.X R11, RZ, RZ, RZ, P0 ;  /* 0x000000ffff0b7224 */ /* 0x000fe400000e06ff */
[----:B------:R-:W-:Y:S01]  /*04e0*/  IMAD.MOV.U32 R10, RZ, RZ, R9 ;  /* 0x000000ffff0a7224 */ /* 0x000fe200078e0009 */
[--C-:B------:R-:W-:Y:S01]  /*04f0*/  SHF.R.U64 R5, R5, 0x1, R8.reuse ;  /* 0x0000000105057819 */ /* 0x100fe20000001208 */
[----:B------:R-:W-:Y:S01]  /*0500*/  IMAD.WIDE.U32 R18, R21, -0x343eb1a1, RZ ;  /* 0xcbc14e5f15127825 */ /* 0x000fe200078e00ff */
[----:B------:R-:W-:Y:S02]  /*0510*/  SHF.R.U32.HI R7, RZ, 0x1, R8 ;  /* 0x00000001ff077819 */ /* 0x000fe40000011608 */
[----:B------:R-:W-:Y:S01]  /*0520*/  IADD3 R12, P0, PT, R5, R14, RZ ;  /* 0x0000000e050c7210 */ /* 0x000fe20007f1e0ff */
[----:B------:R-:W-:-:S04]  /*0530*/  IMAD.WIDE.U32.X R10, R6, 0x79a35739, R10, P4 ;  /* 0x79a35739060a7825 */ /* 0x000fc800020e040a */
[----:B------:R-:W-:Y:S01]  /*0540*/  IMAD.WIDE.U32 R8, R25, -0x343eb1a1, RZ ;  /* 0xcbc14e5f19087825 */ /* 0x000fe200078e00ff */
[--C-:B------:R-:W-:Y:S02]  /*0550*/  SHF.R.U32.HI R5, RZ, 0x1b, R11.reuse ;  /* 0x0000001bff057819 */ /* 0x100fe4000001160b */
[----:B------:R-:W-:Y:S01]  /*0560*/  SHF.R.U64 R22, R10, 0x1b, R11 ;  /* 0x0000001b0a167819 */ /* 0x000fe2000000120b */
[----:B------:R-:W-:Y:S01]  /*0570*/  IMAD.WIDE.U32 R26, R3, -0x343eb1a1, RZ ;  /* 0xcbc14e5f031a7825 */ /* 0x000fe200078e00ff */
[----:B------:R-:W-:-:S03]  /*0580*/  IADD3 R26, PT, PT, R1, -0x1, R0 ;  /* 0xffffffff011a7810 */ /* 0x000fc60007ffe000 */
[----:B------:R-:W-:-:S04]  /*0590*/  IMAD.WIDE.U32 R18, R3, 0x5397829, R18 ;  /* 0x0539782903127825 */ /* 0x000fc800078e0012 */
[----:B------:R-:W-:Y:S01]  /*05a0*/  IMAD.X R7, R7, 0x1, R15, P0 ;  /* 0x0000000107077824 */ /* 0x000fe200000e060f */
[----:B------:R-:W-:Y:S01]  /*05b0*/  IADD3 RZ, P3, PT, R27, R18, RZ ;  /* 0x000000121bff7210 */ /* 0x000fe20007f7e0ff */
[----:B------:R-:W-:-:S03]  /*05c0*/  IMAD.WIDE.U32 R14, R17, -0x343eb1a1, RZ ;  /* 0xcbc14e5f110e7825 */ /* 0x000fc600078e00ff */
[----:B------:R-:W-:Y:S01]  /*05d0*/  SHF.R.U32.HI R27, RZ, 0x5, R7 ;  /* 0x00000005ff1b7819 */ /* 0x000fe20000011607 */
[----:B------:R-:W-:Y:S01]  /*05e0*/  IMAD.WIDE.U32 R8, R17, 0x5397829, R8 ;  /* 0x0539782911087825 */ /* 0x000fe200078e0008 */
[----:B------:R-:W-:-:S03]  /*05f0*/  SHF.R.U64 R7, R12, 0x5, R7 ;  /* 0x000000050c077819 */ /* 0x000fc60000001207 */
[----:B------:R-:W-:Y:S01]  /*0600*/  IMAD.WIDE.U32 R10, R5, -0x343eb1a1, RZ ;  /* 0xcbc14e5f050a7825 */ /* 0x000fe200078e00ff */
[----:B------:R-:W-:-:S03]  /*0610*/  IADD3 RZ, P0, PT, R15, R8, RZ ;  /* 0x000000080fff7210 */ /* 0x000fc60007f1e0ff */
[----:B------:R-:W-:Y:S02]  /*0620*/  IMAD.X R24, R29, 0x5397829, R13, P2 ;  /* 0x053978291d187824 */ /* 0x000fe400010e060d */
[----:B------:R-:W-:-:S04]  /*0630*/  IMAD.WIDE.U32 R14, R22, -0x343eb1a1, RZ ;  /* 0xcbc14e5f160e7825 */ /* 0x000fc800078e00ff */
[----:B------:R-:W-:-:S04]  /*0640*/  IMAD.WIDE.U32 R10, R22, 0x5397829, R10 ;  /* 0x05397829160a7825 */ /* 0x000fc800078e000a */
[----:B------:R-:W-:Y:S01]  /*0650*/  IMAD.WIDE.U32 R12, R27, -0x687d6343, RZ ;  /* 0x97829cbd1b0c7825 */ /* 0x000fe200078e00ff */
[----:B------:R-:W-:-:S03]  /*0660*/  IADD3 RZ, P1, PT, R15, R10, RZ ;  /* 0x0000000a0fff7210 */ /* 0x000fc60007f3e0ff */
[----:B------:R-:W-:Y:S02]  /*0670*/  IMAD.X R8, R21, 0x5397829, R19, P3 ;  /* 0x0539782915087824 */ /* 0x000fe400018e0613 */
[----:B------:R-:W-:-:S04]  /*0680*/  IMAD.WIDE.U32 R14, R6, -0x4f12c5a9, RZ ;  /* 0xb0ed3a57060e7825 */ /* 0x000fc800078e00ff */
[----:B------:R-:W-:-:S04]  /*0690*/  IMAD.WIDE.U32 R12, P3, R7, 0xa72f053, R12 ;  /* 0x0a72f053070c7825 */ /* 0x000fc8000786000c */
[----:B------:R-:W-:Y:S01]  /*06a0*/  IMAD.WIDE.U32 R18, R7, -0x687d6343, RZ ;  /* 0x97829cbd07127825 */ /* 0x000fe200078e00ff */
[----:B------:R-:W-:-:S03]  /*06b0*/  IADD3.X R21, PT, PT, RZ, RZ, RZ, P3, !PT ;  /* 0x000000ffff157210 */ /* 0x000fc60001ffe4ff */
[----:B------:R-:W-:Y:S01]  /*06c0*/  IMAD.WIDE.U32 R14, P4, R4, 0x13dbf957, R14 ;  /* 0x13dbf957040e7825 */ /* 0x000fe2000788000e */
[----:B------:R-:W-:-:S03]  /*06d0*/  IADD3 RZ, P2, PT, R19, R12, RZ ;  /* 0x0000000c13ff7210 */ /* 0x000fc60007f5e0ff */
[----:B------:R-:W-:-:S04]  /*06e0*/  IMAD.WIDE.U32 R18, R4, -0x4f12c5a9, RZ ;  /* 0xb0ed3a5704127825 */ /* 0x000fc800078e00ff */
[----:B------:R-:W-:Y:S01]  /*06f0*/  IMAD.MOV.U32 R20, RZ, RZ, R13 ;  /* 0x000000ffff147224 */ /* 0x000fe200078e000d */
[----:B------:R-:W-:Y:S01]  /*0700*/  IADD3 RZ, P3, PT, R19, R14, RZ ;  /* 0x0000000e13ff7210 */ /* 0x000fe20007f7e0ff */
[----:B------:R-:W-:Y:S02]  /*0710*/  IMAD.X R13, RZ, RZ, RZ, P4 ;  /* 0x000000ffff0d7224 */ /* 0x000fe400020e06ff */
[----:B------:R-:W-:Y:S02]  /*0720*/  IMAD.MOV.U32 R12, RZ, RZ, R15 ;  /* 0x000000ffff0c7224 */ /* 0x000fe400078e000f */
[----:B------:R-:W-:-:S04]  /*0730*/  IMAD.WIDE.U32.X R20, R27, 0xa72f053, R20, P2 ;  /* 0x0a72f0531b147825 */ /* 0x000fc800010e0414 */
[----:B------:R-:W-:Y:S01]  /*0740*/  IMAD.WIDE.U32.X R14, R6, 0x13dbf957, R12, P3 ;  /* 0x13dbf957060e7825 */ /* 0x000fe200018e040c */
[----:B------:R-:W-:-:S03]  /*0750*/  SHF.R.U64 R20, R20, 0x1, R21 ;  /* 0x0000000114147819 */ /* 0x000fc60000001215 */
[----:B------:R-:W-:Y:S01]  /*0760*/  IMAD.WIDE.U32 R12, R6, -0x3502d7e1, RZ ;  /* 0xcafd281f060c7825 */ /* 0x000fe200078e00ff */
[----:B------:R-:W-:-:S03]  /*0770*/  SHF.R.U64 R10, R14, 0x1e, R15 ;  /* 0x0000001e0e0a7819 */ /* 0x000fc6000000120f */
[----:B------:R-:W-:-:S04]  /*0780*/  IMAD.WIDE.U32 R14, R4, -0x3502d7e1, RZ ;  /* 0xcafd281f040e7825 */ /* 0x000fc800078e00ff */
[----:B------:R-:W-:-:S04]  /*0790*/  IMAD.WIDE.U32 R12, P3, R4, -0x307da8d5, R12 ;  /* 0xcf82572b040c7825 */ /* 0x000fc8000786000c */
[----:B------:R-:W-:Y:S01]  /*07a0*/  IMAD.MOV.U32 R14, RZ, RZ, R13 ;  /* 0x000000ffff0e7224 */ /* 0x000fe200078e000d */
[----:B------:R-:W-:Y:S01]  /*07b0*/  IADD3 RZ, P4, PT, R15, R12, RZ ;  /* 0x0000000c0fff7210 */ /* 0x000fe20007f9e0ff */
[----:B------:R-:W-:Y:S02]  /*07c0*/  IMAD.X R15, RZ, RZ, RZ, P3 ;  /* 0x000000ffff0f7224 */ /* 0x000fe400018e06ff */
[----:B------:R-:W-:Y:S02]  /*07d0*/  IMAD.X R18, R25, 0x5397829, R9, P0 ;  /* 0x0539782919127824 */ /* 0x000fe400000e0609 */
[----:B------:R-:W-:-:S04]  /*07e0*/  IMAD.HI.U32.X R14, R6, -0x307da8d5, R14, P4 ;  /* 0xcf82572b060e7827 */ /* 0x000fc800020e040e */
[----:B------:R-:W-:Y:S02]  /*07f0*/  IMAD R21, R8, -0x31, R3 ;  /* 0xffffffcf08157824 */ /* 0x000fe400078e0203 */
[----:B------:R-:W-:Y:S01]  /*0800*/  IMAD.X R9, R5, 0x5397829, R11, P1 ;  /* 0x0539782905097824 */ /* 0x000fe200008e060b */
[----:B------:R-:W-:Y:S01]  /*0810*/  SHF.R.U32.HI R11, RZ, 0x7, R14 ;  /* 0x00000007ff0b7819 */ /* 0x000fe2000001160e */
[----:B------:R-:W-:-:S04]  /*0820*/  IMAD.HI.U32 R3, R10, 0x5397829d, RZ ;  /* 0x5397829d0a037827 */ /* 0x000fc800078e00ff */
[----:B------:R-:W-:Y:S01]  /*0830*/  IMAD R15, R9, -0x31, R22 ;  /* 0xffffffcf090f7824 */ /* 0x000fe200078e0216 */
[----:B------:R-:W-:Y:S01]  /*0840*/  SHF.R.U32.HI R9, RZ, 0x4, R3 ;  /* 0x00000004ff097819 */ /* 0x000fe20000011603 */
[----:B------:R-:W-:Y:S01]  /*0850*/  IMAD R14, R20, -0x31, R7 ;  /* 0xffffffcf140e7824 */ /* 0x000fe200078e0207 */
[----:B------:R-:W0:Y:S01]  /*0860*/  LDC.U8 R3, c[0x3][R21] ;  /* 0x00c0000015037b82 */ /* 0x000e220000000000 */
[----:B------:R-:W-:Y:S01]  /*0870*/  IMAD R12, R7, -0x31, R4 ;  /* 0xffffffcf070c7824 */ /* 0x000fe200078e0204 */
[--C-:B------:R-:W-:Y:S01]  /*0880*/  IADD3 R22, PT, PT, R1, -0x4, R0.reuse ;  /* 0xfffffffc01167810 */ /* 0x100fe20007ffe000 */
[----:B------:R-:W-:Y:S01]  /*0890*/  IMAD.HI.U32 R8, R11, 0x539782a, RZ ;  /* 0x0539782a0b087827 */ /* 0x000fe200078e00ff */
[----:B------:R-:W-:-:S03]  /*08a0*/  IADD3 R20, PT, PT, R1, -0x5, R0 ;  /* 0xfffffffb01147810 */ /* 0x000fc60007ffe000 */
[----:B------:R-:W-:Y:S01]  /*08b0*/  IMAD R23, R24, -0x31, R23 ;  /* 0xffffffcf18177824 */ /* 0x000fe200078e0217 */
[----:B------:R1:W2:Y:S01]  /*08c0*/  LDC.U8 R5, c[0x3][R12] ;  /* 0x00c000000c057b82 */ /* 0x0002a20000000000 */
[----:B------:R-:W-:Y:S01]  /*08d0*/  IMAD R17, R18, -0x31, R17 ;  /* 0xffffffcf12117824 */ /* 0x000fe200078e0211 */
[----:B------:R-:W-:Y:S01]  /*08e0*/  IADD3 R24, PT, PT, R1, -0x3, R0 ;  /* 0xfffffffd01187810 */ /* 0x000fe20007ffe000 */
[----:B------:R-:W-:Y:S02]  /*08f0*/  IMAD R19, R9, -0x31, R10 ;  /* 0xffffffcf09137824 */ /* 0x000fe400078e020a */
[----:B------:R-:W-:Y:S02]  /*0900*/  IMAD R18, R8, -0x31, R11 ;  /* 0xffffffcf08127824 */ /* 0x000fe400078e020b */
[----:B------:R-:W-:Y:S01]  /*0910*/  IMAD.WIDE.U32 R8, R6, 0x672b4e87, RZ ;  /* 0x672b4e8706087825 */ /* 0x000fe200078e00ff */
[----:B------:R-:W3:Y:S03]  /*0920*/  LDC.U8 R14, c[0x3][R14] ;  /* 0x00c000000e0e7b82 */ /* 0x000ee60000000000 */
[----:B------:R-:W-:Y:S01]  /*0930*/  IMAD.WIDE.U32 R10, R4, 0x672b4e87, RZ ;  /* 0x672b4e87040a7825 */ /* 0x000fe200078e00ff */
[----:B------:R-:W-:-:S03]  /*0940*/  IADD3 R10, PT, PT, R1, -0x6, R0 ;  /* 0xfffffffa010a7810 */ /* 0x000fc60007ffe000 */
[----:B------:R-:W-:Y:S01]  /*0950*/  IMAD.WIDE.U32 R8, P0, R4, 0xf08480f, R8 ;  /* 0x0f08480f04087825 */ /* 0x000fe20007800008 */
[----:B------:R-:W4:Y:S03]  /*0960*/  LDC.U8 R7, c[0x3][R23] ;  /* 0x00c0000017077b82 */ /* 0x000f260000000000 */
[----:B------:R-:W-:Y:S01]  /*0970*/  IMAD.X R13, RZ, RZ, RZ, P0 ;  /* 0x000000ffff0d7224 */ /* 0x000fe200000e06ff */
[----:B------:R-:W-:Y:S01]  /*0980*/  IADD3 RZ, P0, PT, R11, R8, RZ ;  /* 0x000000080bff7210 */ /* 0x000fe20007f1e0ff */
[----:B-1----:R-:W-:Y:S01]  /*0990*/  IMAD.MOV.U32 R12, RZ, RZ, R9 ;  /* 0x000000ffff0c7224 */ /* 0x002fe200078e0009 */
[C-C-:B------:R-:W-:Y:S02]  /*09a0*/  IADD3 R11, PT, PT, R1.reuse, -0x2, R0.reuse ;  /* 0xfffffffe010b7810 */ /* 0x140fe40007ffe000 */
[----:B------:R-:W1:Y:S01]  /*09b0*/  LDC.U8 R17, c[0x3][R17] ;  /* 0x00c0000011117b82 */ /* 0x000e620000000000 */
[----:B------:R-:W-:Y:S01]  /*09c0*/  IADD3 R8, PT, PT, R1, -0x7, R0 ;  /* 0xfffffff901087810 */ /* 0x000fe20007ffe000 */
[----:B------:R-:W-:-:S02]  /*09d0*/  VIADD R0, R0, 0xfffffff8 ;  /* 0xfffffff800007836 */ /* 0x000fc40000000000 */
[----:B------:R-:W-:-:S03]  /*09e0*/  IMAD.WIDE.U32.X R12, R6, 0xf08480f, R12, P0 ;  /* 0x0f08480f060c7825 */ /* 0x000fc600000e040c */
[----:B------:R-:W-:Y:S01]  /*09f0*/  IADD3 R9, PT, PT, R1, R0, RZ ;  /* 0x0000000001097210 */ /* 0x000fe20007ffe0ff */
[----:B------:R-:W5:Y:S08]  /*0a00*/  LDC.U8 R15, c[0x3][R15] ;  /* 0x00c000000f0f7b82 */ /* 0x000f700000000000 */
[----:B------:R-:W5:Y:S08]  /*0a10*/  LDC.U8 R19, c[0x3][R19] ;  /* 0x00c0000013137b82 */ /* 0x000f700000000000 */
[----:B------:R-:W5:Y:S01]  /*0a20*/  LDC.U8 R18, c[0x3][R18] ;  /* 0x00c0000012127b82 */ /* 0x000f620000000000 */
[----:B--2---:R2:W-:Y:S04]  /*0a30*/  STL.U8 [R26], R5 ;  /* 0x000000051a007387 */ /* 0x0045e80000100000 */
[----:B---3--:R-:W-:Y:S01]  /*0a40*/  STL.U8 [R11], R14 ;  /* 0x0000000e0b007387 */ /* 0x008fe20000100000 */
[----:B--2---:R-:W-:-:S03]  /*0a50*/  IADD3 R5, P0, PT, R4, -R12, RZ ;  /* 0x8000000c04057210 */ /* 0x004fc60007f1e0ff */
[----:B----4-:R-:W-:Y:S02]  /*0a60*/  STL.U8 [R24], R7 ;  /* 0x0000000718007387 */ /* 0x010fe40000100000 */
[----:B------:R-:W-:Y:S02]  /*0a70*/  IMAD.X R6, R6, 0x1, ~R13, P0 ;  /* 0x0000000106067824 */ /* 0x000fe400000e0e0d */
[----:B0-----:R0:W-:Y:S03]  /*0a80*/  STL.U8 [R22], R3 ;  /* 0x0000000316007387 */ /* 0x0011e60000100000 */
[----:B------:R-:W-:Y:S01]  /*0a90*/  SHF.R.U64 R5, R5, 0x1, R6 ;  /* 0x0000000105057819 */ /* 0x000fe20000001206 */
[----:B-1----:R1:W-:Y:S03]  /*0aa0*/  STL.U8 [R20], R17 ;  /* 0x0000001114007387 */ /* 0x0023e60000100000 */
[----:B------:R-:W-:-:S02]  /*0ab0*/  IADD3 RZ, P0, PT, R5, R12, RZ ;  /* 0x0000000c05ff7210 */ /* 0x000fc40007f1e0ff */
[----:B0-----:R-:W-:Y:S01]  /*0ac0*/  SHF.R.U32.HI R3, RZ, 0x1, R6 ;  /* 0x00000001ff037819 */ /* 0x001fe20000011606 */
[----:B------:R-:W-:Y:S01]  /*0ad0*/  IMAD.MOV.U32 R6, RZ, RZ, RZ ;  /* 0x000000ffff067224 */ /* 0x000fe200078e00ff */
[----:B-----5:R1:W-:Y:S03]  /*0ae0*/  STL.U8 [R10], R15 ;  /* 0x0000000f0a007387 */ /* 0x0203e60000100000 */
[----:B------:R-:W-:Y:S01]  /*0af0*/  IMAD.X R4, R3, 0x1, R13, P0 ;  /* 0x0000000103047824 */ /* 0x000fe200000e060d */
[----:B------:R1:W-:Y:S04]  /*0b00*/  STL.U8 [R8], R19 ;  /* 0x0000001308007387 */ /* 0x0003e80000100000 */
[----:B------:R-:W-:Y:S01]  /*0b10*/  SHF.R.U32.HI R4, RZ, 0xc, R4 ;  /* 0x0000000cff047819 */ /* 0x000fe20000011604 */
[----:B------:R1:W-:Y:S01]  /*0b20*/  STL.U8 [R9], R18 ;  /* 0x0000001209007387 */ /* 0x0003e20000100000 */
[----:B------:R-:W-:Y:S05]  /*0b30*/  BRA.U UP1, `(.L_x_2) ;  /* 0xfffffff501ac7547 */ /* 0x000fea000b83ffff */
.L_x_1:
[----:B------:R-:W-:Y:S05]  /*0b40*/  BRA.U !UP0, `(.L_x_0) ;  /* 0x0000000908487547 */ /* 0x000fea000b800000 */
[----:B------:R-:W-:Y:S02]  /*0b50*/  UISETP.GE.U32.AND UP0, UPT, UR5, 0x4, UPT ;  /* 0x000000040500788c */ /* 0x000fe4000bf06070 */
[----:B------:R-:W-:-:S04]  /*0b60*/  ULOP3.LUT UR4, UR7, 0x3, URZ, 0xc0, !UPT ;  /* 0x0000000307047892 */ /* 0x000fc8000f8ec0ff */
[----:B------:R-:W-:-:S03]  /*0b70*/  UISETP.NE.AND UP1, UPT, UR4, URZ, UPT ;  /* 0x000000ff0400728c */ /* 0x000fc6000bf25270 */
[----:B------:R-:W-:Y:S08]  /*0b80*/  BRA.U !UP0, `(.L_x_3) ;  /* 0x0000000508347547 */ /* 0x000ff0000b800000 */
[----:B-1----:R-:W-:-:S04]  /*0b90*/  IMAD.WIDE.U32 R8, R6, -0xfac687d, RZ ;  /* 0xf053978306087825 */ /* 0x002fc800078e00ff */
[----:B------:R-:W-:-:S04]  /*0ba0*/  IMAD.WIDE.U32 R12, R6, -0x34081a71, RZ ;  /* 0xcbf7e58f060c7825 */ /* 0x000fc800078e00ff */
[----:B------:R-:W-:-:S04]  /*0bb0*/  IMAD.WIDE.U32 R10, P0, R4, 0x4e5e0a72, R8 ;  /* 0x4e5e0a72040a7825 */ /* 0x000fc80007800008 */
[----:B------:R-:W-:-:S04]  /*0bc0*/  IMAD.WIDE.U32 R8, R4, -0xfac687d, RZ ;  /* 0xf053978304087825 */ /* 0x000fc800078e00ff */
[----:B------:R-:W-:Y:S01]  /*0bd0*/  IMAD.X R15, RZ, RZ, RZ, P0 ;  /* 0x000000ffff0f7224 */ /* 0x000fe200000e06ff */
[----:B------:R-:W-:Y:S01]  /*0be0*/  IADD3 RZ, P0, PT, R9, R10, RZ ;  /* 0x0000000a09ff7210 */ /* 0x000fe20007f1e0ff */
[----:B------:R-:W-:Y:S02]  /*0bf0*/  IMAD.MOV.U32 R14, RZ, RZ, R11 ;  /* 0x000000ffff0e7224 */ /* 0x000fe400078e000b */
[----:B------:R-:W-:-:S04]  /*0c00*/  IMAD.WIDE.U32 R8, R6, 0xe9c91bf, RZ ;  /* 0x0e9c91bf06087825 */ /* 0x000fc800078e00ff */
[----:B------:R-:W-:-:S04]  /*0c10*/  IMAD.WIDE.U32.X R14, R6, 0x4e5e0a72, R14, P0 ;  /* 0x4e5e0a72060e7825 */ /* 0x000fc800000e040e */
[C---:B------:R-:W-:Y:S01]  /*0c20*/  IMAD.WIDE.U32 R12, P1, R4.reuse, -0x25a33d19, R12 ;  /* 0xda5cc2e7040c7825 */ /* 0x040fe2000782000c */
[----:B------:R-:W-:-:S03]  /*0c30*/  IADD3 R3, P0, PT, R4, -R14, RZ ;  /* 0x8000000e04037210 */ /* 0x000fc60007f1e0ff */
[----:B------:R-:W-:-:S04]  /*0c40*/  IMAD.WIDE.U32 R18, R4, -0x34081a71, RZ ;  /* 0xcbf7e58f04127825 */ /* 0x000fc800078e00ff */
[----:B------:R-:W-:Y:S02]  /*0c50*/  IMAD.X R10, R6, 0x1, ~R15, P0 ;  /* 0x00000001060a7824 */ /* 0x000fe400000e0e0f */
[----:B------:R-:W-:-:S03]  /*0c60*/  IMAD.WIDE.U32 R8, P2, R4, 0x474d4f5, R8 ;  /* 0x0474d4f504087825 */ /* 0x000fc60007840008 */
[--C-:B------:R-:W-:Y:S01]  /*0c70*/  SHF.R.U64 R3, R3, 0x1, R10.reuse ;  /* 0x0000000103037819 */ /* 0x100fe2000000120a */
[----:B------:R-:W-:Y:S01]  /*0c80*/  IMAD.WIDE.U32 R20, R4, 0xe9c91bf, RZ ;  /* 0x0e9c91bf04147825 */ /* 0x000fe200078e00ff */
[----:B------:R-:W-:Y:S02]  /*0c90*/  SHF.R.U32.HI R5, RZ, 0x1, R10 ;  /* 0x00000001ff057819 */ /* 0x000fe4000001160a */
[----:B------:R-:W-:Y:S01]  /*0ca0*/  IADD3 R3, P0, PT, R3, R14, RZ ;  /* 0x0000000e03037210 */ /* 0x000fe20007f1e0ff */
[----:B------:R-:W-:Y:S01]  /*0cb0*/  IMAD.X R11, RZ, RZ, RZ, P1 ;  /* 0x000000ffff0b7224 */ /* 0x000fe200008e06ff */
[----:B------:R-:W-:Y:S01]  /*0cc0*/  IADD3 RZ, P1, PT, R21, R8, RZ ;  /* 0x0000000815ff7210 */ /* 0x000fe20007f3e0ff */
[----:B------:R-:W-:Y:S02]  /*0cd0*/  IMAD.MOV.U32 R10, RZ, RZ, R13 ;  /* 0x000000ffff0a7224 */ /* 0x000fe400078e000d */
[----:B------:R-:W-:Y:S01]  /*0ce0*/  IMAD.X R18, R5, 0x1, R15, P0 ;  /* 0x0000000105127824 */ /* 0x000fe200000e060f */
[----:B------:R-:W-:Y:S01]  /*0cf0*/  IADD3 RZ, P0, PT, R19, R12, RZ ;  /* 0x0000000c13ff7210 */ /* 0x000fe20007f1e0ff */
[----:B------:R-:W-:Y:S01]  /*0d00*/  IMAD.MOV.U32 R14, RZ, RZ, R9 ;  /* 0x000000ffff0e7224 */ /* 0x000fe200078e0009 */
[----:B------:R-:W-:-:S02]  /*0d10*/  IADD3.X R15, PT, PT, RZ, RZ, RZ, P2, !PT ;  /* 0x000000ffff0f7210 */ /* 0x000fc400017fe4ff */
[----:B------:R-:W-:Y:S01]  /*0d20*/  SHF.R.U32.HI R25, RZ, 0x5, R18 ;  /* 0x00000005ff197819 */ /* 0x000fe20000011612 */
[----:B------:R-:W-:Y:S01]  /*0d30*/  IMAD.WIDE.U32.X R10, R6, -0x25a33d19, R10, P0 ;  /* 0xda5cc2e7060a7825 */ /* 0x000fe200000e040a */
[----:B------:R-:W-:-:S03]  /*0d40*/  SHF.R.U64 R3, R3, 0x5, R18 ;  /* 0x0000000503037819 */ /* 0x000fc60000001212 */
[----:B------:R-:W-:Y:S01]  /*0d50*/  IMAD.WIDE.U32.X R14, R6, 0x474d4f5, R14, P1 ;  /* 0x0474d4f5060e7825 */ /* 0x000fe200008e040e */
[--C-:B------:R-:W-:Y:S02]  /*0d60*/  SHF.R.U32.HI R7, RZ, 0xb, R11.reuse ;  /* 0x0000000bff077819 */ /* 0x100fe4000001160b */
[----:B------:R-:W-:Y:S01]  /*0d70*/  SHF.R.U64 R17, R10, 0xb, R11 ;  /* 0x0000000b0a117819 */ /* 0x000fe2000000120b */
[----:B------:R-:W-:Y:S01]  /*0d80*/  IMAD.WIDE.U32 R12, R25, -0x687d6343, RZ ;  /* 0x97829cbd190c7825 */ /* 0x000fe200078e00ff */
[--C-:B------:R-:W-:Y:S02]  /*0d90*/  SHF.R.U32.HI R5, RZ, 0xb, R15.reuse ;  /* 0x0000000bff057819 */ /* 0x100fe4000001160f */
[----:B------:R-:W-:Y:S01]  /*0da0*/  SHF.R.U64 R23, R14, 0xb, R15 ;  /* 0x0000000b0e177819 */ /* 0x000fe2000000120f */
[----:B------:R-:W-:-:S04]  /*0db0*/  IMAD.WIDE.U32 R8, R3, -0x687d6343, RZ ;  /* 0x97829cbd03087825 */ /* 0x000fc800078e00ff */
[----:B------:R-:W-:-:S04]  /*0dc0*/  IMAD.WIDE.U32 R12, P0, R3, 0xa72f053, R12 ;  /* 0x0a72f053030c7825 */ /* 0x000fc8000780000c */
[----:B------:R-:W-:Y:S01]  /*0dd0*/  IMAD.WIDE.U32 R18, R7, -0x343eb1a1, RZ ;  /* 0xcbc14e5f07127825 */ /* 0x000fe200078e00ff */
[----:B------:R-:W-:-:S03]  /*0de0*/  IADD3 RZ, P1, PT, R9, R12, RZ ;  /* 0x0000000c09ff7210 */ /* 0x000fc60007f3e0ff */
[----:B------:R-:W-:-:S04]  /*0df0*/  IMAD.WIDE.U32 R20, R5, -0x343eb1a1, RZ ;  /* 0xcbc14e5f05147825 */ /* 0x000fc800078e00ff */
[----:B------:R-:W-:Y:S02]  /*0e00*/  IMAD.X R15, RZ, RZ, RZ, P0 ;  /* 0x000000ffff0f7224 */ /* 0x000fe400000e06ff */
[----:B------:R-:W-:Y:S02]  /*0e10*/  IMAD.MOV.U32 R14, RZ, RZ, R13 ;  /* 0x000000ffff0e7224 */ /* 0x000fe400078e000d */
[----:B------:R-:W-:-:S04]  /*0e20*/  IMAD.WIDE.U32 R8, R17, -0x343eb1a1, RZ ;  /* 0xcbc14e5f11087825 */ /* 0x000fc800078e00ff */
[----:B------:R-:W-:-:S04]  /*0e30*/  IMAD.WIDE.U32 R18, R17, 0x5397829, R18 ;  /* 0x0539782911127825 */ /* 0x000fc800078e0012 */
[----:B------:R-:W-:Y:S01]  /*0e40*/  IMAD.WIDE.U32 R10, R23, -0x343eb1a1, RZ ;  /* 0xcbc14e5f170a7825 */ /* 0x000fe200078e00ff */
[----:B------:R-:W-:-:S03]  /*0e50*/  IADD3 RZ, P0, PT, R9, R18, RZ ;  /* 0x0000001209ff7210 */ /* 0x000fc60007f1e0ff */
[----:B------:R-:W-:-:S04]  /*0e60*/  IMAD.WIDE.U32 R20, R23, 0x5397829, R20 ;  /* 0x0539782917147825 */ /* 0x000fc800078e0014 */
[----:B------:R-:W-:Y:S01]  /*0e70*/  IMAD.WIDE.U32.X R14, R25, 0xa72f053, R14, P1 ;  /* 0x0a72f053190e7825 */ /* 0x000fe200008e040e */
[----:B------:R-:W-:-:S03]  /*0e80*/  IADD3 RZ, P1, PT, R11, R20, RZ ;  /* 0x000000140bff7210 */ /* 0x000fc60007f3e0ff */
[----:B------:R-:W-:Y:S01]  /*0e90*/  IMAD.X R18, R7, 0x5397829, R19, P0 ;  /* 0x0539782907127824 */ /* 0x000fe200000e0613 */
[----:B------:R-:W-:Y:S01]  /*0ea0*/  SHF.R.U64 R14, R14, 0x1, R15 ;  /* 0x000000010e0e7819 */ /* 0x000fe2000000120f */
[----:B------:R-:W-:Y:S01]  /*0eb0*/  IMAD.X R20, R5, 0x5397829, R21, P1 ;  /* 0x0539782905147824 */ /* 0x000fe200008e0615 */
[----:B------:R-:W-:Y:S01]  /*0ec0*/  IADD3 R15, PT, PT, R1, -0x3, R0 ;  /* 0xfffffffd010f7810 */ /* 0x000fe20007ffe000 */
[----:B------:R-:W-:Y:S02]  /*0ed0*/  IMAD R19, R3, -0x31, R4 ;  /* 0xffffffcf03137824 */ /* 0x000fe400078e0204 */
[----:B------:R-:W-:Y:S02]  /*0ee0*/  IMAD R7, R14, -0x31, R3 ;  /* 0xffffffcf0e077824 */ /* 0x000fe400078e0203 */
[----:B------:R-:W-:Y:S01]  /*0ef0*/  IMAD R12, R18, -0x31, R17 ;  /* 0xffffffcf120c7824 */ /* 0x000fe200078e0211 */
[----:B------:R-:W0:Y:S01]  /*0f00*/  LDC.U8 R3, c[0x3][R19] ;  /* 0x00c0000013037b82 */ /* 0x000e220000000000 */
[----:B------:R-:W-:Y:S01]  /*0f10*/  IMAD R13, R20, -0x31, R23 ;  /* 0xffffffcf140d7824 */ /* 0x000fe200078e0217 */
[C-C-:B------:R-:W-:Y:S01]  /*0f20*/  IADD3 R20, PT, PT, R1.reuse, -0x1, R0.reuse ;  /* 0xffffffff01147810 */ /* 0x140fe20007ffe000 */
[----:B------:R-:W-:Y:S01]  /*0f30*/  IMAD.WIDE.U32 R8, R6, -0x46cf87eb, RZ ;  /* 0xb930781506087825 */ /* 0x000fe200078e00ff */
[----:B------:R-:W-:-:S03]  /*0f40*/  IADD3 R18, PT, PT, R1, -0x2, R0 ;  /* 0xfffffffe01127810 */ /* 0x000fc60007ffe000 */
[----:B------:R-:W-:Y:S01]  /*0f50*/  VIADD R0, R0, 0xfffffffc ;  /* 0xfffffffc00007836 */ /* 0x000fe20000000000 */
[----:B------:R-:W1:Y:S01]  /*0f60*/  LDC.U8 R7, c[0x3][R7] ;  /* 0x00c0000007077b82 */ /* 0x000e620000000000 */
[----:B------:R-:W-:-:S04]  /*0f70*/  IMAD.WIDE.U32 R8, P0, R4, 0x5d210ec7, R8 ;  /* 0x5d210ec704087825 */ /* 0x000fc80007800008 */
[----:B------:R-:W-:Y:S02]  /*0f80*/  IMAD.IADD R14, R1, 0x1, R0 ;  /* 0x00000001010e7824 */ /* 0x000fe400078e0200 */
[----:B------:R-:W-:Y:S01]  /*0f90*/  IMAD.WIDE.U32 R4, R4, -0x46cf87eb, RZ ;  /* 0xb930781504047825 */ /* 0x000fe200078e00ff */
[----:B------:R-:W2:Y:S03]  /*0fa0*/  LDC.U8 R12, c[0x3][R12] ;  /* 0x00c000000c0c7b82 */ /* 0x000ea60000000000 */
[----:B------:R-:W-:Y:S01]  /*0fb0*/  IMAD.X R11, RZ, RZ, RZ, P0 ;  /* 0x000000ffff0b7224 */ /* 0x000fe200000e06ff */
[----:B------:R-:W-:Y:S01]  /*0fc0*/  IADD3 RZ, P0, PT, R5, R8, RZ ;  /* 0x0000000805ff7210 */ /* 0x000fe20007f1e0ff */
[----:B------:R-:W-:-:S03]  /*0fd0*/  IMAD.MOV.U32 R10, RZ, RZ, R9 ;  /* 0x000000ffff0a7224 */ /* 0x000fc600078e0009 */
[----:B------:R-:W3:Y:S01]  /*0fe0*/  LDC.U8 R13, c[0x3][R13] ;  /* 0x00c000000d0d7b82 */ /* 0x000ee20000000000 */
[----:B------:R-:W-:-:S05]  /*0ff0*/  IMAD.WIDE.U32.X R4, R6, 0x5d210ec7, R10, P0 ;  /* 0x5d210ec706047825 */ /* 0x000fca00000e040a */
[--C-:B------:R-:W-:Y:S02]  /*1000*/  SHF.R.U32.HI R6, RZ, 0x15, R5.reuse ;  /* 0x00000015ff067819 */ /* 0x100fe40000011605 */
[----:B------:R-:W-:Y:S01]  /*1010*/  SHF.R.U64 R4, R4, 0x15, R5 ;  /* 0x0000001504047819 */ /* 0x000fe20000001205 */
[----:B0-----:R0:W-:Y:S04]  /*1020*/  STL.U8 [R20], R3 ;  /* 0x0000000314007387 */ /* 0x0011e80000100000 */
[----:B-1----:R0:W-:Y:S04]  /*1030*/  STL.U8 [R18], R7 ;  /* 0x0000000712007387 */ /* 0x0021e80000100000 */
[----:B--2---:R0:W-:Y:S04]  /*1040*/  STL.U8 [R15], R12 ;  /* 0x0000000c0f007387 */ /* 0x0041e80000100000 */
[----:B---3--:R0:W-:Y:S02]  /*1050*/  STL.U8 [R14], R13 ;  /* 0x0000000d0e007387 */ /* 0x0081e40000100000 */
.L_x_3:
[----:B------:R-:W-:Y:S05]  /*1060*/  BRA.U !UP1, `(.L_x_0) ;  /* 0x0000000509007547 */ /* 0x000fea000b800000 */
[----:B------:R-:W-:Y:S02]  /*1070*/  UISETP.NE.AND UP0, UPT, UR4, 0x1, UPT ;  /* 0x000000010400788c */ /* 0x000fe4000bf05270 */
[----:B------:R-:W-:-:S04]  /*1080*/  ULOP3.LUT UR5, UR7, 0x1, URZ, 0xc0, !UPT ;  /* 0x0000000107057892 */ /* 0x000fc8000f8ec0ff */
[----:B------:R-:W-:-:S03]  /*1090*/  UISETP.NE.U32.AND UP1, UPT, UR5, 0x1, UPT ;  /* 0x000000010500788c */ /* 0x000fc6000bf25070 */
[----:B------:R-:W-:Y:S08]  /*10a0*/  BRA.U !UP0, `(.L_x_4) ;  /* 0x0000000108a47547 */ /* 0x000ff0000b800000 */
[----:B-1----:R-:W-:-:S04]  /*10b0*/  IMAD.WIDE.U32 R8, R6, -0xfac687d, RZ ;  /* 0xf053978306087825 */ /* 0x002fc800078e00ff */
[----:B------:R-:W-:-:S04]  /*10c0*/  IMAD.WIDE.U32 R10, P0, R4, 0x4e5e0a72, R8 ;  /* 0x4e5e0a72040a7825 */ /* 0x000fc80007800008 */
[----:B------:R-:W-:Y:S01]  /*10d0*/  IMAD.WIDE.U32 R8, R4, -0xfac687d, RZ ;  /* 0xf053978304087825 */ /* 0x000fe200078e00ff */
[----:B0-----:R-:W-:-:S03]  /*10e0*/  IADD3.X R13, PT, PT, RZ, RZ, RZ, P0, !PT ;  /* 0x000000ffff0d7210 */ /* 0x001fc600007fe4ff */
[----:B------:R-:W-:Y:S01]  /*10f0*/  IMAD.MOV.U32 R12, RZ, RZ, R11 ;  /* 0x000000ffff0c7224 */ /* 0x000fe200078e000b */
[----:B------:R-:W-:-:S05]  /*1100*/  IADD3 RZ, P0, PT, R9, R10, RZ ;  /* 0x0000000a09ff7210 */ /* 0x000fca0007f1e0ff */
[----:B------:R-:W-:-:S03]  /*1110*/  IMAD.WIDE.U32.X R12, R6, 0x4e5e0a72, R12, P0 ;  /* 0x4e5e0a72060c7825 */ /* 0x000fc600000e040c */
[----:B------:R-:W-:-:S05]  /*1120*/  IADD3 R3, P0, PT, R4, -R12, RZ ;  /* 0x8000000c04037210 */ /* 0x000fca0007f1e0ff */
[----:B------:R-:W-:-:S05]  /*1130*/  IMAD.X R8, R6, 0x1, ~R13, P0 ;  /* 0x0000000106087824 */ /* 0x000fca00000e0e0d */
[--C-:B------:R-:W-:Y:S02]  /*1140*/  SHF.R.U64 R3, R3, 0x1, R8.reuse ;  /* 0x0000000103037819 */ /* 0x100fe40000001208 */
[----:B------:R-:W-:Y:S02]  /*1150*/  SHF.R.U32.HI R5, RZ, 0x1, R8 ;  /* 0x00000001ff057819 */ /* 0x000fe40000011608 */
[----:B------:R-:W-:-:S05]  /*1160*/  IADD3 R3, P0, PT, R3, R12, RZ ;  /* 0x0000000c03037210 */ /* 0x000fca0007f1e0ff */
[----:B------:R-:W-:-:S05]  /*1170*/  IMAD.X R12, R5, 0x1, R13, P0 ;  /* 0x00000001050c7824 */ /* 0x000fca00000e060d */
[--C-:B------:R-:W-:Y:S02]  /*1180*/  SHF.R.U32.HI R5, RZ, 0x5, R12.reuse ;  /* 0x00000005ff057819 */ /* 0x100fe4000001160c */
[----:B------:R-:W-:-:S03]  /*1190*/  SHF.R.U64 R3, R3, 0x5, R12 ;  /* 0x0000000503037819 */ /* 0x000fc6000000120c */
[----:B------:R-:W-:-:S04]  /*11a0*/  IMAD.WIDE.U32 R8, R5, -0x687d6343, RZ ;  /* 0x97829cbd05087825 */ /* 0x000fc800078e00ff */
[C---:B------:R-:W-:Y:S02]  /*11b0*/  IMAD R7, R3.reuse, -0x31, R4 ;  /* 0xffffffcf03077824 */ /* 0x040fe400078e0204 */
[----:B------:R-:W-:-:S04]  /*11c0*/  IMAD.WIDE.U32 R10, P0, R3, 0xa72f053, R8 ;  /* 0x0a72f053030a7825 */ /* 0x000fc80007800008 */
[----:B------:R-:W-:Y:S01]  /*11d0*/  IMAD.WIDE.U32 R8, R3, -0x687d6343, RZ ;  /* 0x97829cbd03087825 */ /* 0x000fe200078e00ff */
[----:B------:R-:W0:Y:S03]  /*11e0*/  LDC.U8 R7, c[0x3][R7] ;  /* 0x00c0000007077b82 */ /* 0x000e260000000000 */
[----:B------:R-:W-:Y:S01]  /*11f0*/  IMAD.X R13, RZ, RZ, RZ, P0 ;  /* 0x000000ffff0d7224 */ /* 0x000fe200000e06ff */
[----:B------:R-:W-:Y:S01]  /*1200*/  IADD3 RZ, P0, PT, R9, R10, RZ ;  /* 0x0000000a09ff7210 */ /* 0x000fe20007f1e0ff */
[----:B------:R-:W-:Y:S02]  /*1210*/  IMAD.MOV.U32 R12, RZ, RZ, R11 ;  /* 0x000000ffff0c7224 */ /* 0x000fe400078e000b */
[----:B------:R-:W-:-:S04]  /*1220*/  IMAD.WIDE.U32 R8, R6, -0x34081a71, RZ ;  /* 0xcbf7e58f06087825 */ /* 0x000fc800078e00ff */
[----:B------:R-:W-:-:S04]  /*1230*/  IMAD.WIDE.U32.X R12, R5, 0xa72f053, R12, P0 ;  /* 0x0a72f053050c7825 */ /* 0x000fc800000e040c */
[----:B------:R-:W-:Y:S01]  /*1240*/  IMAD.WIDE.U32 R8, P0, R4, -0x25a33d19, R8 ;  /* 0xda5cc2e704087825 */ /* 0x000fe20007800008 */
[----:B------:R-:W-:-:S03]  /*1250*/  SHF.R.U64 R12, R12, 0x1, R13 ;  /* 0x000000010c0c7819 */ /* 0x000fc6000000120d */
[----:B------:R-:W-:Y:S01]  /*1260*/  IMAD.WIDE.U32 R4, R4, -0x34081a71, RZ ;  /* 0xcbf7e58f04047825 */ /* 0x000fe200078e00ff */
[----:B------:R-:W-:-:S03]  /*1270*/  IADD3.X R11, PT, PT, RZ, RZ, RZ, P0, !PT ;  /* 0x000000ffff0b7210 */ /* 0x000fc600007fe4ff */
[----:B------:R-:W-:Y:S01]  /*1280*/  IMAD R3, R12, -0x31, R3 ;  /* 0xffffffcf0c037824 */ /* 0x000fe200078e0203 */
[----:B------:R-:W-:Y:S01]  /*1290*/  IADD3 R12, PT, PT, R1, -0x1, R0 ;  /* 0xffffffff010c7810 */ /* 0x000fe20007ffe000 */
[----:B------:R-:W-:Y:S01]  /*12a0*/  VIADD R0, R0, 0xfffffffe ;  /* 0xfffffffe00007836 */ /* 0x000fe20000000000 */
[----:B------:R-:W-:Y:S01]  /*12b0*/  IADD3 RZ, P0, PT, R5, R8, RZ ;  /* 0x0000000805ff7210 */ /* 0x000fe20007f1e0ff */
[----:B------:R-:W-:Y:S02]  /*12c0*/  IMAD.MOV.U32 R10, RZ, RZ, R9 ;  /* 0x000000ffff0a7224 */ /* 0x000fe400078e0009 */
[----:B------:R-:W1:Y:S01]  /*12d0*/  LDC.U8 R3, c[0x3][R3] ;  /* 0x00c0000003037b82 */ /* 0x000e620000000000 */
[----:B------:R-:W-:Y:S02]  /*12e0*/  IMAD.IADD R14, R1, 0x1, R0 ;  /* 0x00000001010e7824 */ /* 0x000fe400078e0200 */
[----:B------:R-:W-:-:S05]  /*12f0*/  IMAD.WIDE.U32.X R4, R6, -0x25a33d19, R10, P0 ;  /* 0xda5cc2e706047825 */ /* 0x000fca00000e040a */
[--C-:B------:R-:W-:Y:S02]  /*1300*/  SHF.R.U32.HI R6, RZ, 0xb, R5.reuse ;  /* 0x0000000bff067819 */ /* 0x100fe40000011605 */
[----:B------:R-:W-:Y:S01]  /*1310*/  SHF.R.U64 R4, R4, 0xb, R5 ;  /* 0x0000000b04047819 */ /* 0x000fe20000001205 */
[----:B0-----:R2:W-:Y:S04]  /*1320*/  STL.U8 [R12], R7 ;  /* 0x000000070c007387 */ /* 0x0015e80000100000 */
[----:B-1----:R2:W-:Y:S02]  /*1330*/  STL.U8 [R14], R3 ;  /* 0x000000030e007387 */ /* 0x0025e40000100000 */
.L_x_4:
[----:B------:R-:W-:Y:S05]  /*1340*/  BRA.U UP1, `(.L_x_0) ;  /* 0x0000000101487547 */ /* 0x000fea000b800000 */
[----:B-1----:R-:W-:Y:S01]  /*1350*/  IMAD.WIDE.U32 R8, R6, -0xfac687d, RZ ;  /* 0xf053978306087825 */ /* 0x002fe200078e00ff */
[----:B------:R-:W-:-:S03]  /*1360*/  IADD3 R0, PT, PT, R1, -0x1, R0 ;  /* 0xffffffff01007810 */ /* 0x000fc60007ffe000 */
[----:B------:R-:W-:-:S04]  /*1370*/  IMAD.WIDE.U32 R10, P0, R4, 0x4e5e0a72, R8 ;  /* 0x4e5e0a72040a7825 */ /* 0x000fc80007800008 */
[----:B------:R-:W-:-:S04]  /*1380*/  IMAD.WIDE.U32 R8, R4, -0xfac687d, RZ ;  /* 0xf053978304087825 */ /* 0x000fc800078e00ff */
[----:B0-----:R-:W-:Y:S01]  /*1390*/  IMAD.X R13, RZ, RZ, RZ, P0 ;  /* 0x000000ffff0d7224 */ /* 0x001fe200000e06ff */
[----:B------:R-:W-:Y:S01]  /*13a0*/  IADD3 RZ, P0, PT, R9, R10, RZ ;  /* 0x0000000a09ff7210 */ /* 0x000fe20007f1e0ff */
[----:B--2---:R-:W-:-:S04]  /*13b0*/  IMAD.MOV.U32 R12, RZ, RZ, R11 ;  /* 0x000000ffff0c7224 */ /* 0x004fc800078e000b */
[----:B------:R-:W-:-:S03]  /*13c0*/  IMAD.WIDE.U32.X R8, R6, 0x4e5e0a72, R12, P0 ;  /* 0x4e5e0a7206087825 */ /* 0x000fc600000e040c */
[----:B------:R-:W-:-:S05]  /*13d0*/  IADD3 R3, P0, PT, R4, -R8, RZ ;  /* 0x8000000804037210 */ /* 0x000fca0007f1e0ff */
[----:B------:R-:W-:-:S05]  /*13e0*/  IMAD.X R6, R6, 0x1, ~R9, P0 ;  /* 0x0000000106067824 */ /* 0x000fca00000e0e09 */
[--C-:B------:R-:W-:Y:S02]  /*13f0*/  SHF.R.U64 R3, R3, 0x1, R6.reuse ;  /* 0x0000000103037819 */ /* 0x100fe40000001206 */
[----:B------:R-:W-:Y:S02]  /*1400*/  SHF.R.U32.HI R5, RZ, 0x1, R6 ;  /* 0x00000001ff057819 */ /* 0x000fe40000011606 */
[----:B------:R-:W-:-:S05]  /*1410*/  IADD3 R3, P0, PT, R3, R8, RZ ;  /* 0x0000000803037210 */ /* 0x000fca0007f1e0ff */
[----:B------:R-:W-:-:S05]  /*1420*/  IMAD.X R8, R5, 0x1, R9, P0 ;  /* 0x0000000105087824 */ /* 0x000fca00000e0609 */
[----:B------:R-:W-:-:S05]  /*1430*/  SHF.R.U64 R3, R3, 0x5, R8 ;  /* 0x0000000503037819 */ /* 0x000fca0000001208 */
[----:B------:R-:W-:-:S06]  /*1440*/  IMAD R3, R3, -0x31, R4 ;  /* 0xffffffcf03037824 */ /* 0x000fcc00078e0204 */
[----:B------:R-:W0:Y:S02]  /*1450*/  LDC.U8 R3, c[0x3][R3] ;  /* 0x00c0000003037b82 */ /* 0x000e240000000000 */
[----:B0-----:R3:W-:Y:S02]  /*1460*/  STL.U8 [R0], R3 ;  /* 0x0000000300007387 */ /* 0x0017e40000100000 */
.L_x_0:
[----:B------:R-:W4:Y:S01]  /*1470*/  LDCU.U16 UR8, c[0x3][0x1b2] ;  /* 0x00c03640ff0877ac */ /* 0x000f220008000400 */
[----:B------:R-:W-:Y:S02]  /*1480*/  UIADD3 UR38, UPT, UPT, UR38, 0x10, URZ ;  /* 0x0000001026267890 */ /* 0x000fe4000fffe0ff */
[----:B----4-:R-:W-:-:S04]  /*1490*/  UPRMT UR39, UR8, 0x9910, URZ ;  /* 0x0000991008277896 */ /* 0x010fc800080000ff */
[----:B------:R-:W-:-:S09]  /*14a0*/  UISETP.NE.AND UP0, UPT, UR39, URZ, UPT ;  /* 0x000000ff2700728c */ /* 0x000fd2000bf05270 */
[----:B------:R-:W-:Y:S05]  /*14b0*/  BRA.U !UP0, `(.L_x_5) ;  /* 0x0000000108e07547 */ /* 0x000fea000b800000 */
[----:B------:R-:W-:Y:S02]  /*14c0*/  USHF.R.S32.HI UR4, URZ, 0x1f, UR39 ;  /* 0x0000001fff047899 */ /* 0x000fe40008011427 */
[----:B------:R-:W-:Y:S01]  /*14d0*/  ISETP.LT.U32.AND P0, PT, RZ, UR39, PT ;  /* 0x00000027ff007c0c */ /* 0x000fe2000bf01070 */
[----:B-1----:R-:W-:-:S03]  /*14e0*/  IMAD.MOV.U32 R8, RZ, RZ, RZ ;  /* 0x000000ffff087224 */ /* 0x002fc600078e00ff */
[----:B---3--:R-:W-:Y:S02]  /*14f0*/  IMAD.U32 R0, RZ, RZ, UR4 ;  /* 0x00000004ff007e24 */ /* 0x008fe4000f8e00ff */
[----:B------:R-:W-:Y:S02]  /*1500*/  IMAD.U32 R5, RZ, RZ, UR4 ;  /* 0x00000004ff057e24 */ /* 0x000fe4000f8e00ff */
[----:B------:R-:W-:Y:S01]  /*1510*/  IMAD.U32 R9, RZ, RZ, UR4 ;  /* 0x00000004ff097e24 */ /* 0x000fe2000f8e00ff */
[----:B------:R-:W-:Y:S01]  /*1520*/  ISETP.GT.U32.AND.EX P0, PT, R0, RZ, PT, P0 ;  /* 0x000000ff0000720c */ /* 0x000fe20003f04100 */
[----:B------:R-:W-:-:S12]  /*1530*/  IMAD.MOV.U32 R0, RZ, RZ, RZ ;  /* 0x000000ffff007224 */ /* 0x000fd800078e00ff */
[----:B------:R-:W1:Y:S01]  /*1540*/  @!P0 LDC.U8 R4, c[0x3][0x32] ;  /* 0x00c00c80ff048b82 */ /* 0x000e620000000000 */
[----:B0-2---:R-:W-:Y:S01]  /*1550*/  @!P0 IADD3 R3, PT, PT, R1, R0, RZ ;  /* 0x0000000001038210 */ /* 0x005fe20007ffe0ff */
[----:B------:R-:W-:-:S05]  /*1560*/  @!P0 IMAD.MOV.U32 R0, RZ, RZ, 0x1 ;  /* 0x00000001ff008424 */ /* 0x000fca00078e00ff */
[C---:B------:R-:W-:Y:S02]  /*1570*/  ISETP.LT.U32.AND P1, PT, R0.reuse, UR39, PT ;  /* 0x0000002700007c0c */ /* 0x040fe4000bf21070 */
[----:B------:R-:W-:Y:S02]  /*1580*/  IADD3 R6, P3, PT, -R0, UR39, RZ ;  /* 0x0000002700067c10 */ /* 0x000fe4000ff7e1ff */
[----:B------:R-:W-:Y:S02]  /*1590*/  ISETP.GT.U32.AND.EX P1, PT, R5, R8, PT, P1 ;  /* 0x000000080500720c */ /* 0x000fe40003f24110 */
[----:B------:R-:W-:Y:S02]  /*15a0*/  ISETP.LE.U32.AND P2, PT, R6, 0x3, PT ;  /* 0x000000030600780c */ /* 0x000fe40003f43070 */
[----:B------:R-:W-:-:S04]  /*15b0*/  IADD3.X R5, PT, PT, ~R8, UR4, RZ, P3, !PT ;  /* 0x0000000408057c10 */ /* 0x000fc80009ffe5ff */
[----:B------:R-:W-:Y:S01]  /*15c0*/  ISETP.LE.U32.OR.EX P1, PT, R5, RZ, !P1, P2 ;  /* 0x000000ff0500720c */ /* 0x000fe20004f23520 */
[----:B-1----:R0:W-:-:S12]  /*15d0*/  @!P0 STL.U8 [R3+0x10], R4 ;  /* 0x0000100403008387 */ /* 0x0021d80000100000 */
[----:B------:R-:W-:Y:S05]  /*15e0*/  @P1 BRA `(.L_x_6) ;  /* 0x0000000000441947 */ /* 0x000fea0003800000 */
[----:B------:R-:W-:Y:S01]  /*15f0*/  UIADD3 UR5, UP0, UPT, UR39, -0x3, URZ ;  /* 0xfffffffd27057890 */ /* 0x000fe2000ff1e0ff */
[----:B------:R-:W-:-:S03]  /*1600*/  PLOP3.LUT P0, PT, PT, PT, PT, 0x8, 0x80 ;  /* 0x000000000080781c */ /* 0x000fc60003f0e170 */
[----:B------:R-:W-:-:S12]  /*1610*/  UIADD3.X UR6, UPT, UPT, UR4, -0x1, URZ, UP0, !UPT ;  /* 0xffffffff04067890 */ /* 0x000fd800087fe4ff */
.L_x_7:
[----:B0-----:R-:W0:Y:S01]  /*1620*/  LDC.U8 R3, c[0x3][R0+0x32] ;  /* 0x00c00c8000037b82 */ /* 0x001e220000000000 */
[----:B------:R-:W-:-:S07]  /*1630*/  IMAD.IADD R7, R1, 0x1, R0 ;  /* 0x0000000101077824 */ /* 0x000fce00078e0200 */
[----:B------:R1:W2:Y:S08]  /*1640*/  LDC.U8 R4, c[0x3][R0+0x33] ;  /* 0x00c00cc000047b82 */ /* 0x0002b00000000000 */
[----:B------:R1:W3:Y:S08]  /*1650*/  LDC.U8 R5, c[0x3][R0+0x34] ;  /* 0x00c00d0000057b82 */ /* 0x0002f00000000000 */
[----:B------:R1:W4:Y:S01]  /*1660*/  LDC.U8 R6, c[0x3][R0+0x35] ;  /* 0x00c00d4000067b82 */ /* 0x0003220000000000 */
[----:B0-----:R0:W-:Y:S01]  /*1670*/  STL.U8 [R7+0x10], R3 ;  /* 0x0000100307007387 */ /* 0x0011e20000100000 */
[----:B-1----:R-:W-:-:S03]  /*1680*/  IADD3 R0, P1, PT, R0, 0x4, RZ ;  /* 0x0000000400007810 */ /* 0x002fc60007f3e0ff */
[----:B--2---:R0:W-:Y:S02]  /*1690*/  STL.U8 [R7+0x11], R4 ;  /* 0x0000110407007387 */ /* 0x0041e40000100000 */
[----:B------:R-:W-:Y:S01]  /*16a0*/  IMAD.X R8, RZ, RZ, R8, P1 ;  /* 0x000000ffff087224 */ /* 0x000fe200008e0608 */
[----:B------:R-:W-:Y:S01]  /*16b0*/  ISETP.GE.U32.AND P1, PT, R0, UR5, PT ;  /* 0x0000000500007c0c */ /* 0x000fe2000bf26070 */
[----:B---3--:R0:W-:Y:S03]  /*16c0*/  STL.U8 [R7+0x12], R5 ;  /* 0x0000120507007387 */ /* 0x0081e60000100000 */
[----:B------:R-:W-:Y:S01]  /*16d0*/  ISETP.GE.U32.AND.EX P1, PT, R8, UR6, PT, P1 ;  /* 0x0000000608007c0c */ /* 0x000fe2000bf26110 */
[----:B----4-:R0:W-:-:S12]  /*16e0*/  STL.U8 [R7+0x13], R6 ;  /* 0x0000130607007387 */ /* 0x0101d80000100000 */
[----:B------:R-:W-:Y:S05]  /*16f0*/  @!P1 BRA `(.L_x_7) ;  /* 0xfffffffc00c89947 */ /* 0x000fea000383ffff */
.L_x_6:
[C---:B0-----:R-:W-:Y:S02]  /*1700*/  IADD3 R3, P3, PT, -R0.reuse, UR39, RZ ;  /* 0x0000002700037c10 */ /* 0x041fe4000ff7e1ff */
[----:B------:R-:W-:Y:S02]  /*1710*/  ISETP.LT.U32.AND P2, PT, R0, UR39, PT ;  /* 0x0000002700007c0c */ /* 0x000fe4000bf41070 */
[----:B------:R-:W-:Y:S02]  /*1720*/  ISETP.LE.U32.AND P1, PT, R3, 0x1, PT ;  /* 0x000000010300780c */ /* 0x000fe40003f23070 */
[----:B------:R-:W-:Y:S02]  /*1730*/  ISETP.GT.U32.AND.EX P2, PT, R9, R8, PT, P2 ;  /* 0x000000080900720c */ /* 0x000fe40003f44120 */
[----:B------:R-:W-:-:S04]  /*1740*/  IADD3.X R3, PT, PT, ~R8, UR4, RZ, P3, !PT ;  /* 0x0000000408037c10 */ /* 0x000fc80009ffe5ff */
[----:B------:R-:W-:-:S13]  /*1750*/  ISETP.LE.U32.OR.EX P1, PT, R3, RZ, !P2, P1 ;  /* 0x000000ff0300720c */ /* 0x000fda0005723510 */
[----:B------:R-:W-:Y:S05]  /*1760*/  @P1 BRA `(.L_x_8) ;  /* 0x0000000000201947 */ /* 0x000fea0003800000 */
[----:B------:R0:W1:Y:S01]  /*1770*/  LDC.U8 R3, c[0x3][R0+0x32] ;  /* 0x00c00c8000037b82 */ /* 0x0000620000000000 */
[----:B------:R-:W-:Y:S01]  /*1780*/  IMAD.IADD R5, R1, 0x1, R0 ;  /* 0x0000000101057824 */ /* 0x000fe200078e0200 */
[----:B------:R-:W-:-:S06]  /*1790*/  PLOP3.LUT P0, PT, PT, PT, PT, 0x8, 0x80 ;  /* 0x000000000080781c */ /* 0x000fcc0003f0e170 */
[----:B------:R0:W2:Y:S02]  /*17a0*/  LDC.U8 R4, c[0x3][R0+0x33] ;  /* 0x00c00cc000047b82 */ /* 0x0000a40000000000 */
[----:B0-----:R-:W-:-:S04]  /*17b0*/  IADD3 R0, P1, PT, R0, 0x2, RZ ;  /* 0x0000000200007810 */ /* 0x001fc80007f3e0ff */
[----:B------:R-:W-:Y:S01]  /*17c0*/  IADD3.X R8, PT, PT, RZ, R8, RZ, P1, !PT ;  /* 0x00000008ff087210 */ /* 0x000fe20000ffe4ff */
[----:B-1----:R0:W-:Y:S04]  /*17d0*/  STL.U8 [R5+0x10], R3 ;  /* 0x0000100305007387 */ /* 0x0021e80000100000 */
[----:B--2---:R0:W-:Y:S04]  /*17e0*/  STL.U8 [R5+0x11], R4 ;  /* 0x0000110405007387 */ /* 0x0041e80000100000 */
.L_x_8:
[----:B------:R-:W-:-:S04]  /*17f0*/  ISETP.LT.U32.AND P1, PT, R0, UR39, PT ;  /* 0x0000002700007c0c */ /* 0x000fc8000bf21070 */
[----:B------:R-:W-:-:S13]  /*1800*/  ISETP.LT.U32.OR.EX P0, PT, R8, UR4, P0, P1 ;  /* 0x0000000408007c0c */ /* 0x000fda0008701510 */
[----:B0-----:R-:W0:Y:S01]  /*1810*/  @P0 LDC.U8 R3, c[0x3][R0+0x32] ;  /* 0x00c00c8000030b82 */ /* 0x001e220000000000 */
[----:B------:R-:W-:-:S05]  /*1820*/  @P0 IMAD.IADD R4, R1, 0x1, R0 ;  /* 0x0000000101040824 */ /* 0x000fca00078e0200 */
[----:B0-----:R4:W-:Y:S02]  /*1830*/  @P0 STL.U8 [R4+0x10], R3 ;  /* 0x0000100304000387 */ /* 0x0019e40000100000 */
.L_x_5:
[----:B------:R-:W-:Y:S02]  /*1840*/  UISETP.NE.AND UP0, UPT, UR7, URZ, UPT ;  /* 0x000000ff0700728c */ /* 0x000fe4000bf05270 */
[----:B------:R-:W-:-:S07]  /*1850*/  UIADD3 UR39, UPT, UPT, UR39, UR38, URZ ;  /* 0x0000002627277290 */ /* 0x000fce000fffe0ff */
[----:B------:R-:W-:Y:S05]  /*1860*/  BRA.U !UP0, `(.L_x_9) ;  /* 0x0000000108f07547 */ /* 0x000fea000b800000 */
[----:B------:R-:W-:Y:S02]  /*1870*/  USHF.R.S32.HI UR4, URZ, 0x1f, UR7 ;  /* 0x0000001fff047899 */ /* 0x000fe40008011407 */
[----:B------:R-:W-:-:S04]  /*1880*/  ISETP.LT.U32.AND P0, PT, RZ, UR7, PT ;  /* 0x00000007ff007c0c */ /* 0x000fc8000bf01070 */
[----:B---3--:R-:W-:-:S05]  /*1890*/  IMAD.U32 R0, RZ, RZ, UR4 ;  /* 0x00000004ff007e24 */ /* 0x008fca000f8e00ff */
[----:B------:R-:W-:Y:S01]  /*18a0*/  ISETP.GT.U32.AND.EX P0, PT, R0, RZ, PT, P0 ;  /* 0x000000ff0000720c */ /* 0x000fe20003f04100 */
[----:B------:R-:W-:-:S12]  /*18b0*/  IMAD.MOV.U32 R0, RZ, RZ, RZ ;  /* 0x000000ffff007224 */ /* 0x000fd800078e00ff */
[----:B0-2-4-:R-:W-:-:S06]  /*18c0*/  @!P0 IMAD.IADD R3, R1, 0x1, R0 ;  /* 0x0000000101038824 */ /* 0x015fcc00078e0200 */
[----:B------:R-:W2:Y:S01]  /*18d0*/  @!P0 LDL.U8 R3, [R3] ;  /* 0x0000000003038983 */ /* 0x000ea20000100000 */
[----:B------:R-:W-:Y:S01]  /*18e0*/  @!P0 VIADD R4, R0, UR39 ;  /* 0x0000002700048c36 */ /* 0x000fe20008000000 */
[----:B------:R-:W-:Y:S01]  /*18f0*/  MOV R6, UR4 ;  /* 0x0000000400067c02 */ /* 0x000fe20008000f00 */
[----:B------:R-:W-:Y:S02]  /*1900*/  @!P0 IMAD.MOV.U32 R0, RZ, RZ, 0x1 ;  /* 0x00000001ff008424 */ /* 0x000fe400078e00ff */
[----:B-1----:R-:W-:Y:S02]  /*1910*/  IMAD.MOV.U32 R9, RZ, RZ, RZ ;  /* 0x000000ffff097224 */ /* 0x002fe400078e00ff */
[----:B------:R-:W-:Y:S01]  /*1920*/  IMAD.U32 R10, RZ, RZ, UR4 ;  /* 0x00000004ff0a7e24 */ /* 0x000fe2000f8e00ff */
[C---:B------:R-:W-:Y:S02]  /*1930*/  IADD3 R5, P3, PT, -R0.reuse, UR7, RZ ;  /* 0x0000000700057c10 */ /* 0x040fe4000ff7e1ff */
[----:B------:R-:W-:-:S02]  /*1940*/  ISETP.LT.U32.AND P1, PT, R0, UR7, PT ;  /* 0x0000000700007c0c */ /* 0x000fc4000bf21070 */
[----:B------:R-:W-:Y:S02]  /*1950*/  ISETP.LE.U32.AND P2, PT, R5, 0x3, PT ;  /* 0x000000030500780c */ /* 0x000fe40003f43070 */
[----:B------:R-:W-:Y:S02]  /*1960*/  ISETP.GT.U32.AND.EX P1, PT, R6, R9, PT, P1 ;  /* 0x000000090600720c */ /* 0x000fe40003f24110 */
[----:B------:R-:W-:-:S04]  /*1970*/  IADD3.X R5, PT, PT, ~R9, UR4, RZ, P3, !PT ;  /* 0x0000000409057c10 */ /* 0x000fc80009ffe5ff */
[----:B------:R-:W-:Y:S01]  /*1980*/  ISETP.LE.U32.OR.EX P1, PT, R5, RZ, !P1, P2 ;  /* 0x000000ff0500720c */ /* 0x000fe20004f23520 */
[----:B--2---:R0:W-:-:S12]  /*1990*/  @!P0 STL.U8 [R4], R3 ;  /* 0x0000000304008387 */ /* 0x0041d80000100000 */
[----:B------:R-:W-:Y:S05]  /*19a0*/  @P1 BRA `(.L_x_10) ;  /* 0x0000000000481947 */ /* 0x000fea0003800000 */
[----:B------:R-:W-:Y:S01]  /*19b0*/  UIADD3 UR5, UP0, UPT, UR7, -0x3, URZ ;  /* 0xfffffffd07057890 */ /* 0x000fe2000ff1e0ff */
[----:B------:R-:W-:-:S03]  /*19c0*/  PLOP3.LUT P0, PT, PT, PT, PT, 0x8, 0x80 ;  /* 0x000000000080781c */ /* 0x000fc60003f0e170 */
[----:B------:R-:W-:-:S12]  /*19d0*/  UIADD3.X UR6, UPT, UPT, UR4, -0x1, URZ, UP0, !UPT ;  /* 0xffffffff04067890 */ /* 0x000fd800087fe4ff */
.L_x_11:
[----:B------:R-:W-:-:S05]  /*19e0*/  IMAD.IADD R8, R1, 0x1, R0 ;  /* 0x0000000101087824 */ /* 0x000fca00078e0200 */
[----:B01----:R-:W2:Y:S01]  /*19f0*/  LDL.U8 R3, [R8] ;  /* 0x0000000008037983 */ /* 0x003ea20000100000 */
[----:B------:R-:W-:-:S05]  /*1a00*/  VIADD R7, R0, UR39 ;  /* 0x0000002700077c36 */ /* 0x000fca0008000000 */
[----:B--2---:R1:W-:Y:S04]  /*1a10*/  STL.U8 [R7], R3 ;  /* 0x0000000307007387 */ /* 0x0043e80000100000 */
[----:B------:R-:W2:Y:S04]  /*1a20*/  LDL.U8 R4, [R8+0x1] ;  /* 0x0000010008047983 */ /* 0x000ea80000100000 */
[----:B--2---:R1:W-:Y:S04]  /*1a30*/  STL.U8 [R7+0x1], R4 ;  /* 0x0000010407007387 */ /* 0x0043e80000100000 */
[----:B------:R-:W2:Y:S01]  /*1a40*/  LDL.U8 R5, [R8+0x2] ;  /* 0x0000020008057983 */ /* 0x000ea20000100000 */
[----:B------:R-:W-:-:S03]  /*1a50*/  IADD3 R0, P1, PT, R0, 0x4, RZ ;  /* 0x0000000400007810 */ /* 0x000fc60007f3e0ff */
[----:B--2---:R1:W-:Y:S04]  /*1a60*/  STL.U8 [R7+0x2], R5 ;  /* 0x0000020507007387 */ /* 0x0043e80000100000 */
[----:B------:R-:W2:Y:S01]  /*1a70*/  LDL.U8 R6, [R8+0x3] ;  /* 0x0000030008067983 */ /* 0x000ea20000100000 */
[----:B------:R-:W-:Y:S01]  /*1a80*/  IMAD.X R9, RZ, RZ, R9, P1 ;  /* 0x000000ffff097224 */ /* 0x000fe200008e0609 */
[----:B------:R-:W-:-:S04]  /*1a90*/  ISETP.GE.U32.AND P1, PT, R0, UR5, PT ;  /* 0x0000000500007c0c */ /* 0x000fc8000bf26070 */
[----:B------:R-:W-:Y:S01]  /*1aa0*/  ISETP.GE.U32.AND.EX P1, PT, R9, UR6, PT, P1 ;  /* 0x0000000609007c0c */ /* 0x000fe2000bf26110 */
[----:B--2---:R1:W-:-:S12]  /*1ab0*/  STL.U8 [R7+0x3], R6 ;  /* 0x0000030607007387 */ /* 0x0043d80000100000 */
[----:B------:R-:W-:Y:S05]  /*1ac0*/  @!P1 BRA `(.L_x_11) ;  /* 0xfffffffc00c49947 */ /* 0x000fea000383ffff */
.L_x_10:
[C---:B------:R-:W-:Y:S02]  /*1ad0*/  ISETP.LT.U32.AND P1, PT, R0.reuse, UR7, PT ;  /* 0x0000000700007c0c */ /* 0x040fe4000bf21070 */
[----:B01----:R-:W-:Y:S02]  /*1ae0*/  IADD3 R3, P3, PT, -R0, UR7, RZ ;  /* 0x0000000700037c10 */ /* 0x003fe4000ff7e1ff */
[----:B------:R-:W-:Y:S02]  /*1af0*/  ISETP.GT.U32.AND.EX P2, PT, R10, R9, PT, P1 ;  /* 0x000000090a00720c */ /* 0x000fe40003f44110 */
[----:B------:R-:W-:Y:S02]  /*1b00*/  ISETP.LE.U32.AND P1, PT, R3, 0x1, PT ;  /* 0x000000010300780c */ /* 0x000fe40003f23070 */
[----:B------:R-:W-:-:S04]  /*1b10*/  IADD3.X R3, PT, PT, ~R9, UR4, RZ, P3, !PT ;  /* 0x0000000409037c10 */ /* 0x000fc80009ffe5ff */
[----:B------:R-:W-:-:S13]  /*1b20*/  ISETP.LE.U32.OR.EX P1, PT, R3, RZ, !P2, P1 ;  /* 0x000000ff0300720c */ /* 0x000fda0005723510 */
[----:B------:R-:W-:-:S05]  /*1b30*/  @!P1 IMAD.IADD R5, R1, 0x1, R0 ;  /* 0x0000000101059824 */ /* 0x000fca00078e0200 */
[----:B------:R-:W2:Y:S01]  /*1b40*/  @!P1 LDL.U8 R3, [R5] ;  /* 0x0000000005039983 */ /* 0x000ea20000100000 */
[C---:B------:R-:W-:Y:S01]  /*1b50*/  @!P1 VIADD R6, R0.reuse, UR39 ;  /* 0x0000002700069c36 */ /* 0x040fe20008000000 */
[----:B------:R-:W-:-:S04]  /*1b60*/  @!P1 IADD3 R0, P2, PT, R0, 0x2, RZ ;  /* 0x0000000200009810 */ /* 0x000fc80007f5e0ff */
[----:B--2---:R0:W-:Y:S04]  /*1b70*/  @!P1 STL.U8 [R6], R3 ;  /* 0x0000000306009387 */ /* 0x0041e80000100000 */
[----:B------:R-:W2:Y:S01]  /*1b80*/  @!P1 LDL.U8 R4, [R5+0x1] ;  /* 0x0000010005049983 */ /* 0x000ea20000100000 */
[----:B------:R-:W-:Y:S01]  /*1b90*/  @!P1 PLOP3.LUT P0, PT, PT, PT, PT, 0x8, 0x80 ;  /* 0x000000000080981c */ /* 0x000fe20003f0e170 */
[----:B------:R-:W-:Y:S02]  /*1ba0*/  @!P1 IMAD.X R9, RZ, RZ, R9, P2 ;  /* 0x000000ffff099224 */ /* 0x000fe400010e0609 */
[----:B--2---:R0:W-:Y:S01]  /*1bb0*/  @!P1 STL.U8 [R6+0x1], R4 ;  /* 0x0000010406009387 */ /* 0x0041e20000100000 */
[----:B------:R-:W-:-:S04]  /*1bc0*/  ISETP.LT.U32.AND P1, PT, R0, UR7, PT ;  /* 0x0000000700007c0c */ /* 0x000fc8000bf21070 */
[----:B------:R-:W-:-:S13]  /*1bd0*/  ISETP.LT.U32.OR.EX P0, PT, R9, UR4, P0, P1 ;  /* 0x0000000409007c0c */ /* 0x000fda0008701510 */
[----:B0-----:R-:W-:Y:S05]  /*1be0*/  @!P0 BRA `(.L_x_9) ;  /* 0x0000000000108947 */ /* 0x001fea0003800000 */
[----:B------:R-:W-:-:S06]  /*1bf0*/  IADD3 R3, PT, PT, R1, R0, RZ ;  /* 0x0000000001037210 */ /* 0x000fcc0007ffe0ff */
[----:B------:R-:W2:Y:S01]  /*1c00*/  LDL.U8 R3, [R3] ;  /* 0x0000000003037983 */ /* 0x000ea20000100000 */
[----:B------:R-:W-:-:S05]  /*1c10*/  VIADD R0, R0, UR39 ;  /* 0x0000002700007c36 */ /* 0x000fca0008000000 */
[----:B--2---:R0:W-:Y:S02]  /*1c20*/  STL.U8 [R0], R3 ;  /* 0x0000000300007387 */ /* 0x0041e40000100000 */
.L_x_9:
[----:B------:R-:W5:Y:S01]  /*1c30*/  LDCU.U16 UR4, c[0x3][0x1b4] ;  /* 0x00c03680ff0477ac */ /* 0x000f620008000400 */
[----:B01----:R-:W0:Y:S01]  /*1c40*/  LDC.U16 R18, c[0x0][0x380] ;  /* 0x0000e000ff127b82 */ /* 0x003e220000000400 */
[----:B------:R-:W1:Y:S01]  /*1c50*/  LDCU.U16 UR5, c[0x3][0x1b4] ;  /* 0x00c03680ff0577ac */ /* 0x000e620008000400 */
[----:B-----5:R-:W-:-:S04]  /*1c60*/  UPRMT UR4, UR4, 0x9910, URZ ;  /* 0x0000991004047896 */ /* 0x020fc800080000ff */
[----:B------:R-:W-:Y:S01]  /*1c70*/  UISETP.NE.AND UP0, UPT, UR4, URZ, UPT ;  /* 0x000000ff0400728c */ /* 0x000fe2000bf05270 */
[----:B0-----:R-:W-:-:S08]  /*1c80*/  VIADD R18, R18, UR8 ;  /* 0x0000000812127c36 */ /* 0x001fd00008000000 */
[----:B-1----:R-:W-:Y:S05]  /*1c90*/  BRA.U !UP0, `(.L_x_12) ;  /* 0x0000000108e47547 */ /* 0x002fea000b800000 */
[----:B------:R-:W-:Y:S02]  /*1ca0*/  USHF.R.S32.HI UR6, URZ, 0x1f, UR4 ;  /* 0x0000001fff067899 */ /* 0x000fe40008011404 */
[----:B------:R-:W-:Y:S01]  /*1cb0*/  ISETP.LT.U32.AND P0, PT, RZ, UR4, PT ;  /* 0x00000004ff007c0c */ /* 0x000fe2000bf01070 */
[----:B--234-:R-:W-:Y:S02]  /*1cc0*/  IMAD.MOV.U32 R3, RZ, RZ, RZ ;  /* 0x000000ffff037224 */ /* 0x01cfe400078e00ff */
[----:B------:R-:W-:Y:S02]  /*1cd0*/  IMAD.MOV.U32 R9, RZ, RZ, RZ ;  /* 0x000000ffff097224 */ /* 0x000fe400078e00ff */
[----:B------:R-:W-:Y:S01]  /*1ce0*/  IMAD.U32 R0, RZ, RZ, UR6 ;  /* 0x00000006ff007e24 */ /* 0x000fe2000f8e00ff */
[----:B------:R-:W-:Y:S01]  /*1cf0*/  MOV R10, UR6 ;  /* 0x00000006000a7c02 */ /* 0x000fe20008000f00 */
[----:B------:R-:W-:-:S03]  /*1d00*/  IMAD.U32 R6, RZ, RZ, UR6 ;  /* 0x00000006ff067e24 */ /* 0x000fc6000f8e00ff */
[----:B------:R-:W-:Y:S02]  /*1d10*/  ISETP.GT.U32.AND.EX P0, PT, R0, RZ, PT, P0 ;  /* 0x000000ff0000720c */ /* 0x000fe40003f04100 */
[----:B------:R-:W-:-:S11]  /*1d20*/  PRMT R0, R18, 0x9910, RZ ;  /* 0x0000991012007816 */ /* 0x000fd600000000ff */
[----:B------:R-:W0:Y:S01]  /*1d30*/  @!P0 LDC.U8 R5, c[0x3][0x72] ;  /* 0x00c01c80ff058b82 */ /* 0x000e220000000000 */
[----:B------:R-:W-:Y:S01]  /*1d40*/  @!P0 IADD3 R4, PT, PT, R1, R0, R3 ;  /* 0x0000000001048210 */ /* 0x000fe20007ffe003 */
[----:B------:R-:W-:-:S05]  /*1d50*/  @!P0 IMAD.MOV.U32 R3, RZ, RZ, 0x1 ;  /* 0x00000001ff038424 */ /* 0x000fca00078e00ff */
[C---:B------:R-:W-:Y:S02]  /*1d60*/  ISETP.LT.U32.AND P1, PT, R3.reuse, UR4, PT ;  /* 0x0000000403007c0c */ /* 0x040fe4000bf21070 */
[----:B------:R-:W-:Y:S02]  /*1d70*/  IADD3 R7, P3, PT, -R3, UR4, RZ ;  /* 0x0000000403077c10 */ /* 0x000fe4000ff7e1ff */
[----:B------:R-:W-:Y:S02]  /*1d80*/  ISETP.GT.U32.AND.EX P1, PT, R6, R9, PT, P1 ;  /* 0x000000090600720c */ /* 0x000fe40003f24110 */
[----:B------:R-:W-:Y:S02]  /*1d90*/  ISETP.LE.U32.AND P2, PT, R7, 0x3, PT ;  /* 0x000000030700780c */ /* 0x000fe40003f43070 */
[----:B------:R-:W-:-:S04]  /*1da0*/  IADD3.X R6, PT, PT, ~R9, UR6, RZ, P3, !PT ;  /* 0x0000000609067c10 */ /* 0x000fc80009ffe5ff */
[----:B------:R-:W-:Y:S01]  /*1db0*/  ISETP.LE.U32.OR.EX P1, PT, R6, RZ, !P1, P2 ;  /* 0x000000ff0600720c */ /* 0x000fe20004f23520 */
[----:B0-----:R0:W-:-:S12]  /*1dc0*/  @!P0 STL.U8 [R4+0x10], R5 ;  /* 0x0000100504008387 */ /* 0x0011d80000100000 */
[----:B------:R-:W-:Y:S05]  /*1dd0*/  @P1 BRA `(.L_x_13) ;  /* 0x0000000000441947 */ /* 0x000fea0003800000 */
[----:B------:R-:W-:Y:S01]  /*1de0*/  UIADD3 UR7, UP0, UPT, UR4, -0x3, URZ ;  /* 0xfffffffd04077890 */ /* 0x000fe2000ff1e0ff */
[----:B------:R-:W-:-:S03]  /*1df0*/  PLOP3.LUT P0, PT, PT, PT, PT, 0x8, 0x80 ;  /* 0x000000000080781c */ /* 0x000fc60003f0e170 */
[----:B------:R-:W-:-:S12]  /*1e00*/  UIADD3.X UR8, UPT, UPT, UR6, -0x1, URZ, UP0, !UPT ;  /* 0xffffffff06087890 */ /* 0x000fd800087fe4ff */
.L_x_14:
[----:B0-----:R-:W0:Y:S01]  /*1e10*/  LDC.U8 R4, c[0x3][R3+0x72] ;  /* 0x00c01c8003047b82 */ /* 0x001e220000000000 */
[----:B------:R-:W-:-:S07]  /*1e20*/  IADD3 R8, PT, PT, R1, R0, R3 ;  /* 0x0000000001087210 */ /* 0x000fce0007ffe003 */
        /* <DEDUP_REMOVED lines=12> */
.L_x_13:
        /* <DEDUP_REMOVED lines=8> */
[----:B------:R-:W-:Y:S02]  /*1f70*/  IADD3 R6, PT, PT, R1, R0, R3 ;  /* 0x0000000001067210 */ /* 0x000fe40007ffe003 */
[----:B------:R-:W-:-:S05]  /*1f80*/  PLOP3.LUT P0, PT, PT, PT, PT, 0x8, 0x80 ;  /* 0x000000000080781c */ /* 0x000fca0003f0e170 */
[----:B------:R0:W2:Y:S02]  /*1f90*/  LDC.U8 R5, c[0x3][R3+0x73] ;  /* 0x00c01cc003057b82 */ /* 0x0000a40000000000 */
[----:B0-----:R-:W-:-:S05]  /*1fa0*/  IADD3 R3, P1, PT, R3, 0x2, RZ ;  /* 0x0000000203037810 */ /* 0x001fca0007f3e0ff */
[----:B------:R-:W-:Y:S01]  /*1fb0*/  IMAD.X R9, RZ, RZ, R9, P1 ;  /* 0x000000ffff097224 */ /* 0x000fe200008e0609 */
[----:B-1----:R0:W-:Y:S04]  /*1fc0*/  STL.U8 [R6+0x10], R4 ;  /* 0x0000100406007387 */ /* 0x0021e80000100000 */
[----:B--2---:R0:W-:Y:S03]  /*1fd0*/  STL.U8 [R6+0x11], R5 ;  /* 0x0000110506007387 */ /* 0x0041e60000100000 */
.L_x_15:
[----:B------:R-:W-:-:S04]  /*1fe0*/  ISETP.LT.U32.AND P1, PT, R3, UR4, PT ;  /* 0x0000000403007c0c */ /* 0x000fc8000bf21070 */
[----:B------:R-:W-:-:S13]  /*1ff0*/  ISETP.LT.U32.OR.EX P0, PT, R9, UR6, P0, P1 ;  /* 0x0000000609007c0c */ /* 0x000fda0008701510 */
[----:B0-----:R-:W0:Y:S01]  /*2000*/  @P0 LDC.U8 R4, c[0x3][R3+0x72] ;  /* 0x00c01c8003040b82 */ /* 0x001e220000000000 */
[----:B------:R-:W-:-:S05]  /*2010*/  @P0 IADD3 R5, PT, PT, R1, R0, R3 ;  /* 0x0000000001050210 */ /* 0x000fca0007ffe003 */
[----:B0-----:R0:W-:Y:S02]  /*2020*/  @P0 STL.U8 [R5+0x10], R4 ;  /* 0x0000100405000387 */ /* 0x0011e40000100000 */
.L_x_12:
[----:B---3--:R-:W-:-:S05]  /*2030*/  VIADD R0, R18, UR5 ;  /* 0x0000000512007c36 */ /* 0x008fca0008000000 */
[----:B------:R-:W-:-:S05]  /*2040*/  PRMT R0, R0, 0x9910, RZ ;  /* 0x0000991000007816 */ /* 0x000fca00000000ff */
[----:B------:R-:W-:-:S05]  /*2050*/  IMAD.IADD R17, R1, 0x1, R0 ;  /* 0x0000000101117824 */ /* 0x000fca00078e0200 */
[----:B------:R1:W-:Y:S04]  /*2060*/  STL.U8 [R17+0x10], RZ ;  /* 0x000010ff11007387 */ /* 0x0003e80000100000 */
[----:B--2-4-:R-:W2:Y:S01]  /*2070*/  LDL.U8 R3, [R1+0x10] ;  /* 0x0000100001037983 */ /* 0x014ea20000100000 */
[----:B------:R-:W-:Y:S01]  /*2080*/  BSSY.RECONVERGENT B0, `(.L_x_16) ;  /* 0x0000015000007945 */ /* 0x000fe20003800200 */
[----:B------:R-:W-:Y:S01]  /*2090*/  IMAD.MOV.U32 R0, RZ, RZ, 0x7fed7fed ;  /* 0x7fed7fedff007424 */ /* 0x000fe200078e00ff */
[----:B--2---:R-:W-:-:S13]  /*20a0*/  ISETP.NE.AND P0, PT, R3, RZ, PT ;  /* 0x000000ff0300720c */ /* 0x004fda0003f05270 */
[----:B-1----:R-:W-:Y:S05]  /*20b0*/  @!P0 BRA `(.L_x_17) ;  /* 0x0000000000448947 */ /* 0x002fea0003800000 */
[----:B------:R-:W-:Y:S01]  /*20c0*/  IMAD.MOV.U32 R0, RZ, RZ, 0x7fed7fed ;  /* 0x7fed7fedff007424 */ /* 0x000fe200078e00ff */
[----:B------:R-:W-:Y:S01]  /*20d0*/  MOV R6, UR38 ;  /* 0x0000002600067c02 */ /* 0x000fe20008000f00 */
[----:B0-----:R-:W-:-:S07]  /*20e0*/  IMAD.MOV.U32 R5, RZ, RZ, -0x11111112 ;  /* 0xeeeeeeeeff057424 */ /* 0x001fce00078e00ff */
.L_x_18:
[----:B------:R-:W-:Y:S02]  /*20f0*/  LOP3.LUT R4, R3, 0xffff, RZ, 0xc0, !PT ;  /* 0x0000ffff03047812 */ /* 0x000fe400078ec0ff */
[----:B------:R0:W2:Y:S01]  /*2100*/  LDL.U8 R3, [R6+0x1] ;  /* 0x0000010006037983 */ /* 0x0000a20000100000 */
[----:B------:R-:W-:Y:S01]  /*2110*/  UMOV UR4, 0x1b8 ;  /* 0x000001b800047882 */ /* 0x000fe20000000000 */
[----:B------:R-:W-:Y:S01]  /*2120*/  PRMT R7, R4, 0x8880, RZ ;  /* 0x0000888004077816 */ /* 0x000fe200000000ff */
[C---:B------:R-:W-:Y:S02]  /*2130*/  IMAD.IADD R9, R5.reuse, 0x1, R0 ;  /* 0x0000000105097824 */ /* 0x040fe400078e0200 */
[----:B------:R-:W-:Y:S01]  /*2140*/  IMAD R5, R5, 0x20, R5 ;  /* 0x0000002005057824 */ /* 0x000fe200078e0205 */
[----:B------:R-:W-:Y:S01]  /*2150*/  LEA R4, R7, UR4, 0x2 ;  /* 0x0000000407047c11 */ /* 0x000fe2000f8e10ff */
[----:B0-----:R-:W-:-:S05]  /*2160*/  VIADD R6, R6, 0x1 ;  /* 0x0000000106067836 */ /* 0x001fca0000000000 */
[----:B------:R-:W0:Y:S02]  /*2170*/  LDC R4, c[0x3][R4+0x400] ;  /* 0x00c1000004047b82 */ /* 0x000e240000000800 */
[----:B0-----:R-:W-:-:S04]  /*2180*/  LOP3.LUT R0, R4, R9, RZ, 0x3c, !PT ;  /* 0x0000000904007212 */ /* 0x001fc800078e3cff */
[----:B------:R-:W-:-:S05]  /*2190*/  IADD3 R5, PT, PT, R0, R5, R7 ;  /* 0x0000000500057210 */ /* 0x000fca0007ffe007 */
[----:B------:R-:W-:Y:S01]  /*21a0*/  VIADD R5, R5, 0x3 ;  /* 0x0000000305057836 */ /* 0x000fe20000000000 */
[----:B--2---:R-:W-:-:S13]  /*21b0*/  ISETP.NE.AND P0, PT, R3, RZ, PT ;  /* 0x000000ff0300720c */ /* 0x004fda0003f05270 */
[----:B------:R-:W-:Y:S05]  /*21c0*/  @P0 BRA `(.L_x_18) ;  /* 0xfffffffc00c80947 */ /* 0x000fea000383ffff */
.L_x_17:
[----:B------:R-:W-:Y:S05]  /*21d0*/  BSYNC.RECONVERGENT B0 ;  /* 0x0000000000007941 */ /* 0x000fea0003800200 */
.L_x_16:
[----:B------:R-:W1:Y:S01]  /*21e0*/  LDCU UR4, c[0x0][0x398] ;  /* 0x00007300ff0477ac */ /* 0x000e620008000800 */
[----:B------:R-:W-:Y:S01]  /*21f0*/  BSSY.RECONVERGENT B7, `(.L_x_19) ;  /* 0x000014c000077945 */ /* 0x000fe20003800200 */
[----:B-1----:R-:W-:-:S13]  /*2200*/  ISETP.NE.AND P0, PT, R0, UR4, PT ;  /* 0x0000000400007c0c */ /* 0x002fda000bf05270 */
[----:B------:R-:W-:Y:S05]  /*2210*/  @P0 BRA `(.L_x_20) ;  /* 0x0000001400240947 */ /* 0x000fea0003800000 */
[----:B------:R-:W-:Y:S01]  /*2220*/  IADD3 R10, P0, PT, R2, 0x10, RZ ;  /* 0x00000010020a7810 */ /* 0x000fe20007f1e0ff */
[----:B------:R-:W0:Y:S01]  /*2230*/  LDCU.64 UR4, c[0x4][0x10] ;  /* 0x01000200ff0477ac */ /* 0x000e220008000a00 */
[----:B------:R-:W-:-:S03]  /*2240*/  MOV R0, 0x0 ;  /* 0x0000000000007802 */ /* 0x000fc60000000f00 */
[----:B------:R-:W-:Y:S01]  /*2250*/  IMAD.X R11, RZ, RZ, R16, P0 ;  /* 0x000000ffff0b7224 */ /* 0x000fe200000e0610 */
[----:B------:R1:W2:Y:S01]  /*2260*/  LDC.64 R8, c[0x4][R0] ;  /* 0x0100000000087b82 */ /* 0x0002a20000000a00 */
[----:B------:R-:W-:-:S03]  /*2270*/  IADD3 R6, P0, PT, R2, 0x90, RZ ;  /* 0x0000009002067810 */ /* 0x000fc60007f1e0ff */
[----:B------:R1:W-:Y:S01]  /*2280*/  STL.64 [R1+0x90], R10 ;  /* 0x0000900a01007387 */ /* 0x0003e20000100a00 */
[----:B------:R-:W-:Y:S01]  /*2290*/  IADD3.X R7, PT, PT, RZ, R16, RZ, P0, !PT ;  /* 0x00000010ff077210 */ /* 0x000fe200007fe4ff */
[----:B0-----:R-:W-:Y:S02]  /*22a0*/  IMAD.U32 R4, RZ, RZ, UR4 ;  /* 0x00000004ff047e24 */ /* 0x001fe4000f8e00ff */
[----:B------:R-:W-:-:S07]  /*22b0*/  IMAD.U32 R5, RZ, RZ, UR5 ;  /* 0x00000005ff057e24 */ /* 0x000fce000f8e00ff */
[----:B------:R-:W-:-:S07]  /*22c0*/  LEPC R20, `(.L_x_21) ;  /* 0x000000001014794e */ /* 0x000fce0000000000 */
[----:B-12---:R-:W-:Y:S05]  /*22d0*/  CALL.ABS.NOINC R8 ;  /* 0x0000000008007343 */ /* 0x006fea0003c00000 */
.L_x_21:
[----:B------:R-:W2:Y:S01]  /*22e0*/  LDL.U8 R3, [R1+0x10] ;  /* 0x0000100001037983 */ /* 0x000ea20000100000 */
[----:B------:R-:W-:Y:S01]  /*22f0*/  BSSY.RECONVERGENT B0, `(.L_x_22) ;  /* 0x0000015000007945 */ /* 0x000fe20003800200 */
[----:B------:R-:W-:Y:S01]  /*2300*/  IMAD.MOV.U32 R0, RZ, RZ, 0x7fed7fed ;  /* 0x7fed7fedff007424 */ /* 0x000fe200078e00ff */
[----:B--2---:R-:W-:-:S13]  /*2310*/  ISETP.NE.AND P0, PT, R3, RZ, PT ;  /* 0x000000ff0300720c */ /* 0x004fda0003f05270 */
[----:B------:R-:W-:Y:S05]  /*2320*/  @!P0 BRA `(.L_x_23) ;  /* 0x0000000000448947 */ /* 0x000fea0003800000 */
[----:B------:R-:W-:Y:S02]  /*2330*/  IMAD.MOV.U32 R0, RZ, RZ, 0x7fed7fed ;  /* 0x7fed7fedff007424 */ /* 0x000fe400078e00ff */
[----:B------:R-:W-:Y:S02]  /*2340*/  IMAD.MOV.U32 R5, RZ, RZ, -0x11111112 ;  /* 0xeeeeeeeeff057424 */ /* 0x000fe400078e00ff */
[----:B------:R-:W-:-:S07]  /*2350*/  IMAD.U32 R6, RZ, RZ, UR38 ;  /* 0x00000026ff067e24 */ /* 0x000fce000f8e00ff */
.L_x_24:
        /* <DEDUP_REMOVED lines=10> */
[----:B------:R-:W-:-:S04]  /*2400*/  IADD3 R5, PT, PT, R0, R5, R7 ;  /* 0x0000000500057210 */ /* 0x000fc80007ffe007 */
[----:B------:R-:W-:Y:S02]  /*2410*/  IADD3 R5, PT, PT, R5, 0x3, RZ ;  /* 0x0000000305057810 */ /* 0x000fe40007ffe0ff */
[----:B--2---:R-:W-:-:S13]  /*2420*/  ISETP.NE.AND P0, PT, R3, RZ, PT ;  /* 0x000000ff0300720c */ /* 0x004fda0003f05270 */
[----:B------:R-:W-:Y:S05]  /*2430*/  @P0 BRA `(.L_x_24) ;  /* 0xfffffffc00c80947 */ /* 0x000fea000383ffff */
.L_x_23:
[----:B------:R-:W-:Y:S05]  /*2440*/  BSYNC.RECONVERGENT B0 ;  /* 0x0000000000007941 */ /* 0x000fea0003800200 */
.L_x_22:
[----:B------:R-:W0:Y:S01]  /*2450*/  LDCU UR4, c[0x0][0x39c] ;  /* 0x00007380ff0477ac */ /* 0x000e220008000800 */
[----:B------:R-:W-:Y:S01]  /*2460*/  BSSY.RECONVERGENT B6, `(.L_x_25) ;  /* 0x0000012000067945 */ /* 0x000fe20003800200 */
[----:B0-----:R-:W-:-:S13]  /*2470*/  ISETP.NE.AND P0, PT, R0, UR4, PT ;  /* 0x0000000400007c0c */ /* 0x001fda000bf05270 */
[----:B------:R-:W-:Y:S05]  /*2480*/  @P0 BRA `(.L_x_26) ;  /* 0x00000000003c0947 */ /* 0x000fea0003800000 */
[----:B------:R-:W-:Y:S01]  /*2490*/  IADD3 R8, P0, PT, R2, 0x10, RZ ;  /* 0x0000001002087810 */ /* 0x000fe20007f1e0ff */
[----:B------:R-:W0:Y:S01]  /*24a0*/  LDCU.64 UR4, c[0x4][0x18] ;  /* 0x01000300ff0477ac */ /* 0x000e220008000a00 */
[----:B------:R-:W-:-:S03]  /*24b0*/  MOV R0, 0x0 ;  /* 0x0000000000007802 */ /* 0x000fc60000000f00 */
[----:B------:R-:W-:Y:S01]  /*24c0*/  IMAD.X R9, RZ, RZ, R16, P0 ;  /* 0x000000ffff097224 */ /* 0x000fe200000e0610 */
[----:B------:R1:W2:Y:S01]  /*24d0*/  LDC.64 R10, c[0x4][R0] ;  /* 0x01000000000a7b82 */ /* 0x0002a20000000a00 */
[----:B------:R-:W-:-:S03]  /*24e0*/  IADD3 R6, P0, PT, R2, 0x90, RZ ;  /* 0x0000009002067810 */ /* 0x000fc60007f1e0ff */
[----:B------:R1:W-:Y:S02]  /*24f0*/  STL.64 [R1+0x90], R8 ;  /* 0x0000900801007387 */ /* 0x0003e40000100a00 */
[----:B------:R-:W-:Y:S02]  /*2500*/  IMAD.X R7, RZ, RZ, R16, P0 ;  /* 0x000000ffff077224 */ /* 0x000fe400000e0610 */
[----:B0-----:R-:W-:Y:S02]  /*2510*/  IMAD.U32 R4, RZ, RZ, UR4 ;  /* 0x00000004ff047e24 */ /* 0x001fe4000f8e00ff */
[----:B------:R-:W-:-:S07]  /*2520*/  IMAD.U32 R5, RZ, RZ, UR5 ;  /* 0x00000005ff057e24 */ /* 0x000fce000f8e00ff */
[----:B------:R-:W-:-:S07]  /*2530*/  LEPC R20, `(.L_x_27) ;  /* 0x000000001014794e */ /* 0x000fce0000000000 */
[----:B-12---:R-:W-:Y:S05]  /*2540*/  CALL.ABS.NOINC R10 ;  /* 0x000000000a007343 */ /* 0x006fea0003c00000 */
.L_x_27:
[----:B------:R-:W0:Y:S01]  /*2550*/  LDC.64 R4, c[0x4][0x8] ;  /* 0x01000200ff047b82 */ /* 0x000e220000000a00 */
[----:B------:R-:W-:-:S05]  /*2560*/  IMAD.MOV.U32 R3, RZ, RZ, 0x1 ;  /* 0x00000001ff037424 */ /* 0x000fca00078e00ff */
[----:B0-----:R0:W-:Y:S02]  /*2570*/  STG.E.STRONG.SYS desc[UR36][R4.64], R3 ;  /* 0x0000000304007986 */ /* 0x0011e4000c115924 */
.L_x_26:
[----:B------:R-:W-:Y:S05]  /*2580*/  BSYNC.RECONVERGENT B6 ;  /* 0x0000000000067941 */ /* 0x000fea0003800200 */
.L_x_25:
[----:B------:R-:W1:Y:S01]  /*2590*/  S2R R7, SR_LANEID ;  /* 0x0000000000077919 */ /* 0x000e620000000000 */
[----:B------:R-:W-:Y:S01]  /*25a0*/  VOTEU.ANY UR4, UPT, PT ;  /* 0x0000000000047886 */ /* 0x000fe200038e0100 */
[----:B0-----:R-:W0:Y:S01]  /*25b0*/  LDC.64 R4, c[0x0][0x3a8] ;  /* 0x0000ea00ff047b82 */ /* 0x001e220000000a00 */
[----:B------:R-:W1:Y:S08]  /*25c0*/  FLO.U32 R6, UR4 ;  /* 0x0000000400067d00 */ /* 0x000e7000080e0000 */
[----:B------:R-:W0:Y:S01]  /*25d0*/  POPC R3, UR4 ;  /* 0x0000000400037d09 */ /* 0x000e220008000000 */
[----:B-1----:R-:W-:-:S13]  /*25e0*/  ISETP.EQ.U32.AND P0, PT, R6, R7, PT ;  /* 0x000000070600720c */ /* 0x002fda0003f02070 */
[----:B0-----:R-:W2:Y:S01]  /*25f0*/  @P0 ATOMG.E.ADD.STRONG.GPU PT, R3, desc[UR36][R4.64], R3 ;  /* 0x80000003040309a8 */ /* 0x001ea200081ef124 */
[----:B------:R-:W0:Y:S02]  /*2600*/  S2R R7, SR_LTMASK ;  /* 0x0000000000077919 */ /* 0x000e240000003900 */
[----:B0-----:R-:W-:-:S06]  /*2610*/  LOP3.LUT R7, R7, UR4, RZ, 0xc0, !PT ;  /* 0x0000000407077c12 */ /* 0x001fcc000f8ec0ff */
[----:B------:R-:W0:Y:S01]  /*2620*/  POPC R7, R7 ;  /* 0x0000000700077309 */ /* 0x000e220000000000 */
[----:B--2---:R-:W0:Y:S02]  /*2630*/  SHFL.IDX PT, R0, R3, R6, 0x1f ;  /* 0x00001f0603007589 */ /* 0x004e2400000e0000 */
[----:B0-----:R-:W-:-:S05]  /*2640*/  IMAD.IADD R0, R0, 0x1, R7 ;  /* 0x0000000100007824 */ /* 0x001fca00078e0207 */
[----:B------:R-:W-:-:S13]  /*2650*/  ISETP.GT.AND P0, PT, R0, 0x3ff, PT ;  /* 0x000003ff0000780c */ /* 0x000fda0003f04270 */
[----:B------:R-:W-:Y:S05]  /*2660*/  @P0 BRA `(.L_x_20) ;  /* 0x0000001000100947 */ /* 0x000fea0003800000 */
[----:B------:R-:W2:Y:S01]  /*2670*/  LDL.U8 R25, [R1+0x8f] ;  /* 0x00008f0001197983 */ /* 0x000ea20000100000 */
[----:B------:R-:W0:Y:S03]  /*2680*/  LDCU.64 UR4, c[0x0][0x3a0] ;  /* 0x00007400ff0477ac */ /* 0x000e260008000a00 */
[----:B------:R-:W3:Y:S04]  /*2690*/  LDL.U8 R3, [R1+0x10] ;  /* 0x0000100001037983 */ /* 0x000ee80000100000 */
[----:B------:R-:W4:Y:S04]  /*26a0*/  LDL.U8 R7, [R1+0x11] ;  /* 0x0000110001077983 */ /* 0x000f280000100000 */
[----:B------:R-:W5:Y:S04]  /*26b0*/  LDL.U8 R9, [R1+0x12] ;  /* 0x0000120001097983 */ /* 0x000f680000100000 */
[----:B------:R-:W5:Y:S04]  /*26c0*/  LDL.U8 R11, [R1+0x13] ;  /* 0x00001300010b7983 */ /* 0x000f680000100000 */
[----:B------:R-:W5:Y:S04]  /*26d0*/  LDL.U8 R13, [R1+0x14] ;  /* 0x00001400010d7983 */ /* 0x000f680000100000 */
[----:B------:R-:W5:Y:S04]  /*26e0*/  LDL.U8 R15, [R1+0x15] ;  /* 0x00001500010f7983 */ /* 0x000f680000100000 */
[----:B------:R-:W5:Y:S01]  /*26f0*/  LDL.U8 R19, [R1+0x16] ;  /* 0x0000160001137983 */ /* 0x000f620000100000 */
[----:B------:R-:W-:-:S03]  /*2700*/  IMAD.SHL.U32 R0, R0, 0x80, RZ ;  /* 0x0000008000007824 */ /* 0x000fc600078e00ff */
[----:B------:R-:W5:Y:S02]  /*2710*/  LDL.U8 R22, [R1+0x17] ;  /* 0x0000170001167983 */ /* 0x000f640000100000 */
[C---:B0-----:R-:W-:Y:S02]  /*2720*/  IADD3 R4, P0, PT, R0.reuse, UR4, RZ ;  /* 0x0000000400047c10 */ /* 0x041fe4000ff1e0ff */
[----:B------:R-:W5:Y:S02]  /*2730*/  LDL.U8 R21, [R1+0x18] ;  /* 0x0000180001157983 */ /* 0x000f640000100000 */
[----:B------:R-:W-:Y:S02]  /*2740*/  LEA.HI.X.SX32 R5, R0, UR5, 0x1, P0 ;  /* 0x0000000500057c11 */ /* 0x000fe400080f0eff */
[----:B------:R-:W5:Y:S04]  /*2750*/  LDL.U8 R23, [R1+0x19] ;  /* 0x0000190001177983 */ /* 0x000f680000100000 */
        /* <DEDUP_REMOVED lines=9> */
[----:B--2---:R0:W-:Y:S04]  /*27f0*/  STG.E.U8 desc[UR36][R4.64+0x7f], R25 ;  /* 0x00007f1904007986 */ /* 0x0041e8000c101124 */
[----:B---3--:R1:W-:Y:S04]  /*2800*/  STG.E.U8 desc[UR36][R4.64], R3 ;  /* 0x0000000304007986 */ /* 0x0083e8000c101124 */
[----:B----4-:R2:W-:Y:S04]  /*2810*/  STG.E.U8 desc[UR36][R4.64+0x1], R7 ;  /* 0x0000010704007986 */ /* 0x0105e8000c101124 */
[----:B-----5:R3:W-:Y:S04]  /*2820*/  STG.E.U8 desc[UR36][R4.64+0x2], R9 ;  /* 0x0000020904007986 */ /* 0x0207e8000c101124 */
[----:B------:R4:W-:Y:S04]  /*2830*/  STG.E.U8 desc[UR36][R4.64+0x3], R11 ;  /* 0x0000030b04007986 */ /* 0x0009e8000c101124 */
[----:B------:R5:W-:Y:S04]  /*2840*/  STG.E.U8 desc[UR36][R4.64+0x4], R13 ;  /* 0x0000040d04007986 */ /* 0x000be8000c101124 */
[----:B------:R5:W-:Y:S04]  /*2850*/  STG.E.U8 desc[UR36][R4.64+0x5], R15 ;  /* 0x0000050f04007986 */ /* 0x000be8000c101124 */
[----:B------:R5:W-:Y:S04]  /*2860*/  STG.E.U8 desc[UR36][R4.64+0x6], R19 ;  /* 0x0000061304007986 */ /* 0x000be8000c101124 */
[----:B0-----:R-:W5:Y:S04]  /*2870*/  LDL.U8 R25, [R1+0x1a] ;  /* 0x00001a0001197983 */ /* 0x001f680000100000 */
[----:B-1----:R-:W5:Y:S04]  /*2880*/  LDL.U8 R3, [R1+0x1b] ;  /* 0x00001b0001037983 */ /* 0x002f680000100000 */
[----:B--2---:R-:W2:Y:S04]  /*2890*/  LDL.U8 R7, [R1+0x1c] ;  /* 0x00001c0001077983 */ /* 0x004ea80000100000 */
[----:B---3--:R-:W3:Y:S04]  /*28a0*/  LDL.U8 R9, [R1+0x1d] ;  /* 0x00001d0001097983 */ /* 0x008ee80000100000 */
[----:B----4-:R-:W4:Y:S04]  /*28b0*/  LDL.U8 R11, [R1+0x1e] ;  /* 0x00001e00010b7983 */ /* 0x010f280000100000 */
[----:B-----5:R-:W5:Y:S04]  /*28c0*/  LDL.U8 R13, [R1+0x1f] ;  /* 0x00001f00010d7983 */ /* 0x020f680000100000 */
[----:B------:R-:W5:Y:S04]  /*28d0*/  LDL.U8 R15, [R1+0x20] ;  /* 0x00002000010f7983 */ /* 0x000f680000100000 */
[----:B------:R-:W5:Y:S04]  /*28e0*/  LDL.U8 R19, [R1+0x21] ;  /* 0x0000210001137983 */ /* 0x000f680000100000 */
[----:B------:R0:W-:Y:S04]  /*28f0*/  STG.E.U8 desc[UR36][R4.64+0x7], R22 ;  /* 0x0000071604007986 */ /* 0x0001e8000c101124 */
        /* <DEDUP_REMOVED lines=11> */
[----:B0-----:R-:W5:Y:S04]  /*29b0*/  LDL.U8 R22, [R1+0x2b] ;  /* 0x00002b0001167983 */ /* 0x001f680000100000 */
[----:B-1----:R-:W5:Y:S04]  /*29c0*/  LDL.U8 R21, [R1+0x33] ;  /* 0x0000330001157983 */ /* 0x002f680000100000 */
        /* <DEDUP_REMOVED lines=10> */
[----:B------:R-:W-:Y:S04]  /*2a70*/  STG.E.U8 desc[UR36][R4.64+0xa], R25 ;  /* 0x00000a1904007986 */ /* 0x000fe8000c101124 */
[----:B------:R0:W-:Y:S04]  /*2a80*/  STG.E.U8 desc[UR36][R4.64+0xb], R3 ;  /* 0x00000b0304007986 */ /* 0x0001e8000c101124 */
[----:B--2---:R1:W-:Y:S04]  /*2a90*/  STG.E.U8 desc[UR36][R4.64+0xc], R7 ;  /* 0x00000c0704007986 */ /* 0x0043e8000c101124 */
[----:B---3--:R2:W-:Y:S04]  /*2aa0*/  STG.E.U8 desc[UR36][R4.64+0xd], R9 ;  /* 0x00000d0904007986 */ /* 0x0085e8000c101124 */
[----:B----4-:R3:W-:Y:S04]  /*2ab0*/  STG.E.U8 desc[UR36][R4.64+0xe], R11 ;  /* 0x00000e0b04007986 */ /* 0x0107e8000c101124 */
[----:B-----5:R4:W-:Y:S04]  /*2ac0*/  STG.E.U8 desc[UR36][R4.64+0xf], R13 ;  /* 0x00000f0d04007986 */ /* 0x0209e8000c101124 */
        /* <DEDUP_REMOVED lines=34> */
[----:B------:R0:W-:Y:S04]  /*2cf0*/  STG.E.U8 desc[UR36][R4.64+0x1c], R3 ;  /* 0x00001c0304007986 */ /* 0x0001e8000c101124 */
        /* <DEDUP_REMOVED lines=149> */
[----:B--2---:R1:W-:Y:S04]  /*3650*/  STG.E.U8 desc[UR36][R4.64+0x6e], R9 ;  /* 0x00006e0904007986 */ /* 0x0043e8000c101124 */
[----:B---3--:R1:W-:Y:S04]  /*3660*/  STG.E.U8 desc[UR36][R4.64+0x6f], R11 ;  /* 0x00006f0b04007986 */ /* 0x0083e8000c101124 */
[----:B----4-:R1:W-:Y:S04]  /*3670*/  STG.E.U8 desc[UR36][R4.64+0x70], R13 ;  /* 0x0000700d04007986 */ /* 0x0103e8000c101124 */
[----:B-----5:R1:W-:Y:S04]  /*3680*/  STG.E.U8 desc[UR36][R4.64+0x71], R15 ;  /* 0x0000710f04007986 */ /* 0x0203e8000c101124 */
[----:B------:R1:W-:Y:S04]  /*3690*/  STG.E.U8 desc[UR36][R4.64+0x72], R19 ;  /* 0x0000721304007986 */ /* 0x0003e8000c101124 */
[----:B------:R1:W-:Y:S02]  /*36a0*/  STG.E.U8 desc[UR36][R4.64+0x75], R25 ;  /* 0x0000751904007986 */ /* 0x0003e4000c101124 */
.L_x_20:
[----:B------:R-:W-:Y:S05]  /*36b0*/  BSYNC.RECONVERGENT B7 ;  /* 0x0000000000077941 */ /* 0x000fea0003800200 */
.L_x_19:
[----:B-1----:R-:W1:Y:S02]  /*36c0*/  LDC R0, c[0x0][0x380] ;  /* 0x0000e000ff007b82 */ /* 0x002e640000000800 */
[----:B-1----:R-:W-:-:S13]  /*36d0*/  ISETP.GE.AND P0, PT, R0, 0x1, PT ;  /* 0x000000010000780c */ /* 0x002fda0003f06270 */
[----:B------:R-:W-:Y:S05]  /*36e0*/  @!P0 EXIT ;  /* 0x000000000000894d */ /* 0x000fea0003800000 */
[----:B------:R-:W-:-:S04]  /*36f0*/  IADD3 R18, PT, PT, R18, 0x1, RZ ;  /* 0x0000000112127810 */ /* 0x000fc80007ffe0ff */
[----:B------:R-:W-:Y:S01]  /*3700*/  PRMT R22, R18, 0x9910, RZ ;  /* 0x0000991012167816 */ /* 0x000fe200000000ff */
[----:B------:R-:W-:-:S07]  /*3710*/  IMAD.MOV.U32 R18, RZ, RZ, 0x1 ;  /* 0x00000001ff127424 */ /* 0x000fce00078e00ff */
.L_x_49:
[----:B0-----:R-:W1:Y:S01]  /*3720*/  LDC.U16 R0, c[0x3][0x1b2] ;  /* 0x00c06c80ff007b82 */ /* 0x001e620000000400 */
[----:B------:R-:W-:Y:S05]  /*3730*/  YIELD ;  /* 0x0000000000007946 */ /* 0x000fea0003800000 */
[----:B-1----:R-:W-:-:S04]  /*3740*/  PRMT R7, R0, 0x9910, RZ ;  /* 0x0000991000077816 */ /* 0x002fc800000000ff */
[----:B------:R-:W-:-:S13]  /*3750*/  ISETP.NE.AND P0, PT, R7, RZ, PT ;  /* 0x000000ff0700720c */ /* 0x000fda0003f05270 */
[----:B------:R-:W-:Y:S05]  /*3760*/  @!P0 BRA `(.L_x_28) ;  /* 0x0000000000348947 */ /* 0x000fea0003800000 */
[----:B------:R-:W-:Y:S01]  /*3770*/  BSSY.RECONVERGENT B0, `(.L_x_28) ;  /* 0x000000c000007945 */ /* 0x000fe20003800200 */
[----:B------:R-:W-:Y:S01]  /*3780*/  IMAD.MOV.U32 R0, RZ, RZ, RZ ;  /* 0x000000ffff007224 */ /* 0x000fe200078e00ff */
[----:B------:R-:W-:Y:S01]  /*3790*/  SHF.R.S32.HI R6, RZ, 0x1f, R7 ;  /* 0x0000001fff067819 */ /* 0x000fe20000011407 */
[----:B0-----:R-:W-:-:S07]  /*37a0*/  IMAD.MOV.U32 R5, RZ, RZ, RZ ;  /* 0x000000ffff057224 */ /* 0x001fce00078e00ff */
.L_x_29:
[----:B0-----:R0:W1:Y:S01]  /*37b0*/  LDC.U8 R3, c[0x3][R0+0x32] ;  /* 0x00c00c8000037b82 */ /* 0x0010620000000000 */
[----:B------:R-:W-:Y:S01]  /*37c0*/  IMAD.IADD R4, R1, 0x1, R0 ;  /* 0x0000000101047824 */ /* 0x000fe200078e0200 */
[----:B0-----:R-:W-:-:S05]  /*37d0*/  IADD3 R0, P0, PT, R0, 0x1, RZ ;  /* 0x0000000100007810 */ /* 0x001fca0007f1e0ff */
[----:B------:R-:W-:Y:S01]  /*37e0*/  IMAD.X R5, RZ, RZ, R5, P0 ;  /* 0x000000ffff057224 */ /* 0x000fe200000e0605 */
[----:B------:R-:W-:-:S04]  /*37f0*/  ISETP.GE.U32.AND P0, PT, R0, R7, PT ;  /* 0x000000070000720c */ /* 0x000fc80003f06070 */
[----:B------:R-:W-:Y:S01]  /*3800*/  ISETP.GE.U32.AND.EX P0, PT, R5, R6, PT, P0 ;  /* 0x000000060500720c */ /* 0x000fe20003f06100 */
[----:B-1----:R0:W-:-:S12]  /*3810*/  STL.U8 [R4+0x10], R3 ;  /* 0x0000100304007387 */ /* 0x0021d80000100000 */
[----:B------:R-:W-:Y:S05]  /*3820*/  @!P0 BRA `(.L_x_29) ;  /* 0xfffffffc00e08947 */ /* 0x000fea000383ffff */
[----:B------:R-:W-:Y:S05]  /*3830*/  BSYNC.RECONVERGENT B0 ;  /* 0x0000000000007941 */ /* 0x000fea0003800200 */
.L_x_28:
[----:B------:R-:W-:Y:S01]  /*3840*/  BSSY.RECONVERGENT B0, `(.L_x_30) ;  /* 0x000000b000007945 */ /* 0x000fe20003800200 */
[----:B------:R-:W-:Y:S02]  /*3850*/  IMAD.MOV.U32 R0, RZ, RZ, RZ ;  /* 0x000000ffff007224 */ /* 0x000fe400078e00ff */
[----:B0-----:R-:W-:-:S07]  /*3860*/  IMAD.MOV.U32 R4, RZ, RZ, RZ ;  /* 0x000000ffff047224 */ /* 0x001fce00078e00ff */
.L_x_31:
[----:B------:R-:W-:-:S06]  /*3870*/  IADD3 R3, PT, PT, R1, R0, RZ ;  /* 0x0000000001037210 */ /* 0x000fcc0007ffe0ff */
[----:B------:R-:W2:Y:S04]  /*3880*/  LDL.U8 R3, [R3] ;  /* 0x0000000003037983 */ /* 0x000ea80000100000 */
[----:B--2---:R0:W-:Y:S02]  /*3890*/  STL.U8 [R0+UR39], R3 ;  /* 0x0000000300007987 */ /* 0x0041e40008100027 */
[----:B0-----:R-:W-:-:S05]  /*38a0*/  IADD3 R0, P0, PT, R0, 0x1, RZ ;  /* 0x0000000100007810 */ /* 0x001fca0007f1e0ff */
[----:B------:R-:W-:Y:S01]  /*38b0*/  IMAD.X R4, RZ, RZ, R4, P0 ;  /* 0x000000ffff047224 */ /* 0x000fe200000e0604 */
[----:B------:R-:W-:-:S04]  /*38c0*/  ISETP.GE.U32.AND P0, PT, R0, R18, PT ;  /* 0x000000120000720c */ /* 0x000fc80003f06070 */
[----:B------:R-:W-:-:S13]  /*38d0*/  ISETP.GE.U32.AND.EX P0, PT, R4, RZ, PT, P0 ;  /* 0x000000ff0400720c */ /* 0x000fda0003f06100 */
[----:B------:R-:W-:Y:S05]  /*38e0*/  @!P0 BRA `(.L_x_31) ;  /* 0xfffffffc00e08947 */ /* 0x000fea000383ffff */
[----:B------:R-:W-:Y:S05]  /*38f0*/  BSYNC.RECONVERGENT B0 ;  /* 0x0000000000007941 */ /* 0x000fea0003800200 */
.L_x_30:
[----:B------:R-:W0:Y:S01]  /*3900*/  LDC.U16 R0, c[0x3][0x1b4] ;  /* 0x00c06d00ff007b82 */ /* 0x000e220000000400 */
[----:B------:R-:W1:Y:S01]  /*3910*/  LDCU UR4, c[0x0][0x380] ;  /* 0x00007000ff0477ac */ /* 0x000e620008000800 */
[----:B------:R-:W-:Y:S01]  /*3920*/  IMAD.MOV.U32 R3, RZ, RZ, 0x5c ;  /* 0x0000005cff037424 */ /* 0x000fe200078e00ff */
[----:B------:R-:W-:Y:S01]  /*3930*/  BSSY.RECONVERGENT B0, `(.L_x_32) ;  /* 0x0000015000007945 */ /* 0x000fe20003800200 */
[----:B-1----:R-:W-:-:S04]  /*3940*/  IADD3 R9, PT, PT, -R18, UR4, RZ ;  /* 0x0000000412097c10 */ /* 0x002fc8000fffe1ff */
[----:B------:R-:W-:Y:S02]  /*3950*/  ISETP.NE.AND P0, PT, R9, RZ, PT ;  /* 0x000000ff0900720c */ /* 0x000fe40003f05270 */
[----:B0-----:R-:W-:Y:S02]  /*3960*/  PRMT R11, R0, 0x9910, RZ ;  /* 0x00009910000b7816 */ /* 0x001fe400000000ff */
[----:B------:R-:W-:Y:S02]  /*3970*/  PRMT R0, R18, 0x9910, RZ ;  /* 0x0000991012007816 */ /* 0x000fe400000000ff */
[----:B------:R-:W-:-:S03]  /*3980*/  ISETP.NE.AND P1, PT, R11, RZ, PT ;  /* 0x000000ff0b00720c */ /* 0x000fc60003f25270 */
[----:B------:R0:W-:Y:S01]  /*3990*/  STL.U8 [R0+UR39], R3 ;  /* 0x0000000300007987 */ /* 0x0001e20008100027 */
[----:B------:R-:W-:-:S03]  /*39a0*/  VIADD R7, R0, UR39 ;  /* 0x0000002700077c36 */ /* 0x000fc60008000000 */
[----:B------:R-:W-:Y:S06]  /*39b0*/  @!P0 BRA `(.L_x_33) ;  /* 0x0000000000308947 */ /* 0x000fec0003800000 */
[----:B------:R-:W-:Y:S01]  /*39c0*/  SHF.R.S32.HI R6, RZ, 0x1f, R9 ;  /* 0x0000001fff067819 */ /* 0x000fe20000011409 */
[----:B0-----:R-:W-:Y:S02]  /*39d0*/  IMAD.MOV.U32 R0, RZ, RZ, RZ ;  /* 0x000000ffff007224 */ /* 0x001fe400078e00ff */
[----:B------:R-:W-:-:S07]  /*39e0*/  IMAD.MOV.U32 R5, RZ, RZ, RZ ;  /* 0x000000ffff057224 */ /* 0x000fce00078e00ff */
.L_x_34:
[----:B-1----:R-:W-:-:S06]  /*39f0*/  IADD3 R3, PT, PT, R1, R0, R18 ;  /* 0x0000000001037210 */ /* 0x002fcc0007ffe012 */
[----:B------:R-:W2:Y:S01]  /*3a00*/  LDL.U8 R3, [R3] ;  /* 0x0000000003037983 */ /* 0x000ea20000100000 */
[C---:B------:R-:W-:Y:S01]  /*3a10*/  IMAD.IADD R4, R0.reuse, 0x1, R7 ;  /* 0x0000000100047824 */ /* 0x040fe200078e0207 */
[----:B------:R-:W-:-:S05]  /*3a20*/  IADD3 R0, P0, PT, R0, 0x1, RZ ;  /* 0x0000000100007810 */ /* 0x000fca0007f1e0ff */
[----:B------:R-:W-:Y:S01]  /*3a30*/  IMAD.X R5, RZ, RZ, R5, P0 ;  /* 0x000000ffff057224 */ /* 0x000fe200000e0605 */
[----:B------:R-:W-:-:S04]  /*3a40*/  ISETP.GE.U32.AND P0, PT, R0, R9, PT ;  /* 0x000000090000720c */ /* 0x000fc80003f06070 */
[----:B------:R-:W-:Y:S01]  /*3a50*/  ISETP.GE.U32.AND.EX P0, PT, R5, R6, PT, P0 ;  /* 0x000000060500720c */ /* 0x000fe20003f06100 */
[----:B--2---:R1:W-:-:S12]  /*3a60*/  STL.U8 [R4+0x1], R3 ;  /* 0x0000010304007387 */ /* 0x0043d80000100000 */
[----:B------:R-:W-:Y:S05]  /*3a70*/  @!P0 BRA `(.L_x_34) ;  /* 0xfffffffc00dc8947 */ /* 0x000fea000383ffff */
.L_x_33:
[----:B------:R-:W-:Y:S05]  /*3a80*/  BSYNC.RECONVERGENT B0 ;  /* 0x0000000000007941 */ /* 0x000fea0003800200 */
.L_x_32:
[----:B------:R-:W-:Y:S05]  /*3a90*/  @!P1 BRA `(.L_x_35) ;  /* 0x0000000000349947 */ /* 0x000fea0003800000 */
[----:B0-----:R-:W-:Y:S01]  /*3aa0*/  HFMA2 R0, -RZ, RZ, 0, 0 ;  /* 0x00000000ff007431 */ /* 0x001fe200000001ff */
[----:B------:R-:W-:Y:S01]  /*3ab0*/  BSSY.RECONVERGENT B0, `(.L_x_35) ;  /* 0x000000b000007945 */ /* 0x000fe20003800200 */
[----:B------:R-:W-:Y:S01]  /*3ac0*/  IMAD.MOV.U32 R5, RZ, RZ, RZ ;  /* 0x000000ffff057224 */ /* 0x000fe200078e00ff */
[----:B------:R-:W-:-:S07]  /*3ad0*/  SHF.R.S32.HI R6, RZ, 0x1f, R11 ;  /* 0x0000001fff067819 */ /* 0x000fce000001140b */
.L_x_36:
[----:B01----:R0:W1:Y:S01]  /*3ae0*/  LDC.U8 R3, c[0x3][R0+0x72] ;  /* 0x00c01c8000037b82 */ /* 0x0030620000000000 */
[----:B------:R-:W-:Y:S02]  /*3af0*/  IADD3 R4, PT, PT, R1, R22, R0 ;  /* 0x0000001601047210 */ /* 0x000fe40007ffe000 */
[----:B0-----:R-:W-:-:S05]  /*3b00*/  IADD3 R0, P0, PT, R0, 0x1, RZ ;  /* 0x0000000100007810 */ /* 0x001fca0007f1e0ff */
[----:B------:R-:W-:Y:S01]  /*3b10*/  IMAD.X R5, RZ, RZ, R5, P0 ;  /* 0x000000ffff057224 */ /* 0x000fe200000e0605 */
[----:B------:R-:W-:-:S04]  /*3b20*/  ISETP.GE.U32.AND P0, PT, R0, R11, PT ;  /* 0x0000000b0000720c */ /* 0x000fc80003f06070 */
[----:B------:R-:W-:Y:S01]  /*3b30*/  ISETP.GE.U32.AND.EX P0, PT, R5, R6, PT, P0 ;  /* 0x000000060500720c */ /* 0x000fe20003f06100 */
[----:B-1----:R0:W-:-:S12]  /*3b40*/  STL.U8 [R4+0x10], R3 ;  /* 0x0000100304007387 */ /* 0x0021d80000100000 */
[----:B------:R-:W-:Y:S05]  /*3b50*/  @!P0 BRA `(.L_x_36) ;  /* 0xfffffffc00e08947 */ /* 0x000fea000383ffff */
[----:B------:R-:W-:Y:S05]  /*3b60*/  BSYNC.RECONVERGENT B0 ;  /* 0x0000000000007941 */ /* 0x000fea0003800200 */
.L_x_35:
[----:B------:R2:W-:Y:S04]  /*3b70*/  STL.U8 [R17+0x11], RZ ;  /* 0x000011ff11007387 */ /* 0x0005e80000100000 */
[----:B01----:R-:W3:Y:S01]  /*3b80*/  LDL.U8 R3, [R1+0x10] ;  /* 0x0000100001037983 */ /* 0x003ee20000100000 */
[----:B------:R-:W-:Y:S01]  /*3b90*/  BSSY.RECONVERGENT B0, `(.L_x_37) ;  /* 0x0000015000007945 */ /* 0x000fe20003800200 */
[----:B------:R-:W-:Y:S01]  /*3ba0*/  IMAD.MOV.U32 R0, RZ, RZ, 0x7fed7fed ;  /* 0x7fed7fedff007424 */ /* 0x000fe200078e00ff */
[----:B---3--:R-:W-:-:S13]  /*3bb0*/  ISETP.NE.AND P0, PT, R3, RZ, PT ;  /* 0x000000ff0300720c */ /* 0x008fda0003f05270 */
[----:B--2---:R-:W-:Y:S05]  /*3bc0*/  @!P0 BRA `(.L_x_38) ;  /* 0x0000000000448947 */ /* 0x004fea0003800000 */
[----:B------:R-:W-:Y:S02]  /*3bd0*/  IMAD.MOV.U32 R0, RZ, RZ, 0x7fed7fed ;  /* 0x7fed7fedff007424 */ /* 0x000fe400078e00ff */
[----:B------:R-:W-:Y:S02]  /*3be0*/  IMAD.MOV.U32 R5, RZ, RZ, -0x11111112 ;  /* 0xeeeeeeeeff057424 */ /* 0x000fe400078e00ff */
[----:B------:R-:W-:-:S07]  /*3bf0*/  IMAD.U32 R6, RZ, RZ, UR38 ;  /* 0x00000026ff067e24 */ /* 0x000fce000f8e00ff */
.L_x_39:
[----:B------:R-:W-:Y:S02]  /*3c00*/  LOP3.LUT R4, R3, 0xffff, RZ, 0xc0, !PT ;  /* 0x0000ffff03047812 */ /* 0x000fe400078ec0ff */
[----:B------:R0:W2:Y:S01]  /*3c10*/  LDL.U8 R3, [R6+0x1] ;  /* 0x0000010006037983 */ /* 0x0000a20000100000 */
[----:B------:R-:W-:Y:S01]  /*3c20*/  UMOV UR4, 0x1b8 ;  /* 0x000001b800047882 */ /* 0x000fe20000000000 */
[----:B------:R-:W-:Y:S01]  /*3c30*/  PRMT R7, R4, 0x8880, RZ ;  /* 0x0000888004077816 */ /* 0x000fe200000000ff */
[C---:B------:R-:W-:Y:S01]  /*3c40*/  IMAD.IADD R9, R5.reuse, 0x1, R0 ;  /* 0x0000000105097824 */ /* 0x040fe200078e0200 */
[----:B------:R-:W-:Y:S02]  /*3c50*/  LEA R5, R5, R5, 0x5 ;  /* 0x0000000505057211 */ /* 0x000fe400078e28ff */
        /* <DEDUP_REMOVED lines=8> */
.L_x_38:
[----:B------:R-:W-:Y:S05]  /*3ce0*/  BSYNC.RECONVERGENT B0 ;  /* 0x0000000000007941 */ /* 0x000fea0003800200 */
.L_x_37:
        /* <DEDUP_REMOVED lines=16> */
.L_x_42:
[----:B------:R-:W2:Y:S01]  /*3df0*/  LDL.U8 R3, [R1+0x10] ;  /* 0x0000100001037983 */ /* 0x000ea20000100000 */
[----:B------:R-:W-:Y:S01]  /*3e00*/  BSSY.RECONVERGENT B0, `(.L_x_43) ;  /* 0x0000015000007945 */ /* 0x000fe20003800200 */
[----:B------:R-:W-:Y:S01]  /*3e10*/  IMAD.MOV.U32 R0, RZ, RZ, 0x7fed7fed ;  /* 0x7fed7fedff007424 */ /* 0x000fe200078e00ff */
[----:B--2---:R-:W-:-:S13]  /*3e20*/  ISETP.NE.AND P0, PT, R3, RZ, PT ;  /* 0x000000ff0300720c */ /* 0x004fda0003f05270 */
[----:B------:R-:W-:Y:S05]  /*3e30*/  @!P0 BRA `(.L_x_44) ;  /* 0x0000000000448947 */ /* 0x000fea0003800000 */
[----:B------:R-:W-:Y:S01]  /*3e40*/  MOV R0, 0x7fed7fed ;  /* 0x7fed7fed00007802 */ /* 0x000fe20000000f00 */
[----:B------:R-:W-:Y:S02]  /*3e50*/  IMAD.MOV.U32 R5, RZ, RZ, -0x11111112 ;  /* 0xeeeeeeeeff057424 */ /* 0x000fe400078e00ff */
[----:B------:R-:W-:-:S07]  /*3e60*/  IMAD.U32 R6, RZ, RZ, UR38 ;  /* 0x00000026ff067e24 */ /* 0x000fce000f8e00ff */
.L_x_45:
        /* <DEDUP_REMOVED lines=14> */
.L_x_44:
[----:B------:R-:W-:Y:S05]  /*3f50*/  BSYNC.RECONVERGENT B0 ;  /* 0x0000000000007941 */ /* 0x000fea0003800200 */
.L_x_43:
        /* <DEDUP_REMOVED lines=11> */
[----:B------:R-:W-:Y:S01]  /*4010*/  IMAD.X R7, RZ, RZ, R16, P0 ;  /* 0x000000ffff077224 */ /* 0x000fe200000e0610 */
[----:B0-----:R-:W-:Y:S01]  /*4020*/  MOV R4, UR4 ;  /* 0x0000000400047c02 */ /* 0x001fe20008000f00 */
[----:B------:R-:W-:-:S07]  /*4030*/  IMAD.U32 R5, RZ, RZ, UR5 ;  /* 0x00000005ff057e24 */ /* 0x000fce000f8e00ff */
[----:B------:R-:W-:-:S07]  /*4040*/  LEPC R20, `(.L_x_48) ;  /* 0x000000001014794e */ /* 0x000fce0000000000 */
[----:B-12---:R-:W-:Y:S05]  /*4050*/  CALL.ABS.NOINC R10 ;  /* 0x000000000a007343 */ /* 0x006fea0003c00000 */
.L_x_48:
[----:B------:R-:W0:Y:S01]  /*4060*/  LDC.64 R4, c[0x4][0x8] ;  /* 0x01000200ff047b82 */ /* 0x000e220000000a00 */
[----:B------:R-:W-:-:S05]  /*4070*/  IMAD.MOV.U32 R3, RZ, RZ, 0x1 ;  /* 0x00000001ff037424 */ /* 0x000fca00078e00ff */
[----:B0-----:R0:W-:Y:S02]  /*4080*/  STG.E.STRONG.SYS desc[UR36][R4.64], R3 ;  /* 0x0000000304007986 */ /* 0x0011e4000c115924 */
.L_x_47:
[----:B------:R-:W-:Y:S05]  /*4090*/  BSYNC.RECONVERGENT B6 ;  /* 0x0000000000067941 */ /* 0x000fea0003800200 */
.L_x_46:
        /* <DEDUP_REMOVED lines=37> */
[----:B--2---:R-:W-:Y:S04]  /*42f0*/  STG.E.U8 desc[UR36][R4.64+0x7f], R8 ;  /* 0x00007f0804007986 */ /* 0x004fe8000c101124 */
[----:B---3--:R0:W-:Y:S04]  /*4300*/  STG.E.U8 desc[UR36][R4.64], R3 ;  /* 0x0000000304007986 */ /* 0x0081e8000c101124 */
[----:B----4-:R1:W-:Y:S04]  /*4310*/  STG.E.U8 desc[UR36][R4.64+0x1], R7 ;  /* 0x0000010704007986 */ /* 0x0103e8000c101124 */
[----:B-----5:R2:W-:Y:S04]  /*4320*/  STG.E.U8 desc[UR36][R4.64+0x2], R9 ;  /* 0x0000020904007986 */ /* 0x0205e8000c101124 */
        /* <DEDUP_REMOVED lines=232> */
[----:B------:R0:W-:Y:S02]  /*51b0*/  STG.E.U8 desc[UR36][R4.64+0x7b], R8 ;  /* 0x00007b0804007986 */ /* 0x0001e4000c101124 */
.L_x_41:
[----:B------:R-:W-:Y:S05]  /*51c0*/  BSYNC.RECONVERGENT B7 ;  /* 0x0000000000077941 */ /* 0x000fea0003800200 */
.L_x_40:
[----:B------:R-:W1:Y:S02]  /*51d0*/  LDCU UR4, c[0x0][0x380] ;  /* 0x00007000ff0477ac */ /* 0x000e640008000800 */
[C---:B-1----:R-:W-:Y:S01]  /*51e0*/  ISETP.NE.AND P0, PT, R18.reuse, UR4, PT ;  /* 0x0000000412007c0c */ /* 0x042fe2000bf05270 */
[----:B------:R-:W-:-:S12]  /*51f0*/  VIADD R18, R18, 0x1 ;  /* 0x0000000112127836 */ /* 0x000fd80000000000 */
[----:B------:R-:W-:Y:S05]  /*5200*/  @P0 BRA `(.L_x_49) ;  /* 0xffffffe400440947 */ /* 0x000fea000383ffff */
[----:B------:R-:W-:Y:S05]  /*5210*/  EXIT ;  /* 0x000000000000794d */ /* 0x000fea0003800000 */
.L_x_50:
[----:B------:R-:W-:-:S00]  /*5220*/  BRA `(.L_x_50) ;  /* 0xfffffffc00fc7947 */ /* 0x000fc0000383ffff */
[----:B------:R-:W-:-:S00]  /*5230*/  NOP ;  /* 0x0000000000007918 */ /* 0x000fc00000000000 */
        /* <DEDUP_REMOVED lines=12> */
.L_x_51:


//--------------------- .nv.global.init           --------------------------
	.section	.nv.global.init,"aw",@progbits
.nv.global.init:
	.type		$str,@object
	.size		$str,($str$1 - $str)
$str:
        /*0000*/ 	.byte	0x48, 0x61, 0x73, 0x68, 0x20, 0x41, 0x20, 0x6d, 0x61, 0x74, 0x63, 0x68, 0x65, 0x73, 0x3a, 0x20
        /*0010*/ 	.byte	0x25, 0x73, 0x0a, 0x00
	.type		$str$1,@object
	.size		$str$1,(.L_12 - $str$1)
$str$1:
        /*0014*/ 	.byte	0x42, 0x4f, 0x54, 0x48, 0x20, 0x48, 0x41, 0x53, 0x48, 0x45, 0x53, 0x20, 0x4d, 0x41, 0x54, 0x43
        /*0024*/ 	.byte	0x48, 0x3a, 0x20, 0x25, 0x73, 0x0a, 0x00
.L_12:


//--------------------- .nv.shared.reserved.0     --------------------------
	.section	.nv.shared.reserved.0,"aw",@nobits
	.weak		__nv_reservedSMEM_offset_0_alias
	.size		__nv_reservedSMEM_offset_0_alias, 0, 64
	.other		__nv_reservedSMEM_offset_0_alias,@"STO_CUDA_RESERVED_SHARED STV_DEFAULT"
__nv_reservedSMEM_offset_0_alias:
	.zero		0
	.zero		64


//--------------------- .nv.global                --------------------------
	.section	.nv.global,"aw",@nobits
	.align	4
.nv.global:
	.type		d_foundMatchFlag,@object
	.size		d_foundMatchFlag,(.L_0 - d_foundMatchFlag)
d_foundMatchFlag:
	.zero		4
.L_0:


//--------------------- .nv.constant0._Z16bruteForceKernelimmjjPcPi --------------------------
	.section	.nv.constant0._Z16bruteForceKernelimmjjPcPi,"a",@progbits
	.sectionflags	@""
	.align	4
.nv.constant0._Z16bruteForceKernelimmjjPcPi:
	.zero		944


//--------------------- SYMBOLS --------------------------

	.type		.nv.reservedSmem.offset0,@object
	.size		.nv.reservedSmem.offset0,0x4
	.type		vprintf,@function
